//
// Generated by NVIDIA NVVM Compiler
//
// Compiler Build ID: CL-36424714
// Cuda compilation tools, release 13.0, V13.0.88
// Based on NVVM 20.0.0
//

.version 9.0
.target sm_100
.address_size 64

	// .globl	_Z22convert_to_gray_kernelPhS_iii
.func  (.param .align 16 .b8 func_retval0[16]) __internal_trig_reduction_slowpathd
(
	.param .b64 __internal_trig_reduction_slowpathd_param_0
)
;
// _ZZ21transpose_kernel_tileP7double2S0_iiE4tile has been demoted
.extern .shared .align 16 .b8 s_data[];
.global .align 8 .b8 __cudart_i2opi_d[144] = {8, 93, 141, 31, 177, 95, 251, 107, 234, 146, 82, 138, 247, 57, 7, 61, 123, 241, 229, 235, 199, 186, 39, 117, 45, 234, 95, 158, 102, 63, 70, 79, 183, 9, 203, 39, 207, 126, 54, 109, 31, 109, 10, 90, 139, 17, 47, 239, 15, 152, 5, 222, 255, 151, 248, 31, 59, 40, 249, 189, 139, 95, 132, 156, 244, 57, 83, 131, 57, 214, 145, 57, 65, 126, 95, 180, 38, 112, 156, 233, 132, 68, 187, 46, 245, 53, 130, 232, 62, 167, 41, 177, 28, 235, 29, 254, 28, 146, 209, 9, 234, 46, 73, 6, 224, 210, 77, 66, 58, 110, 36, 183, 97, 197, 187, 222, 171, 99, 81, 254, 65, 144, 67, 60, 153, 149, 98, 219, 192, 221, 52, 245, 209, 87, 39, 252, 41, 21, 68, 78, 110, 131, 249, 162};
.global .align 16 .b8 __cudart_sin_cos_coeffs[128] = {70, 210, 176, 44, 241, 229, 90, 190, 146, 227, 172, 105, 227, 29, 199, 62, 161, 98, 219, 25, 160, 1, 42, 191, 24, 8, 17, 17, 17, 17, 129, 63, 84, 85, 85, 85, 85, 85, 197, 191, 0, 0, 0, 0, 0, 0, 0, 0, 0, 0, 0, 0, 0, 0, 0, 0, 100, 129, 253, 32, 131, 255, 168, 189, 40, 133, 239, 193, 167, 238, 33, 62, 217, 230, 6, 142, 79, 126, 146, 190, 233, 188, 221, 25, 160, 1, 250, 62, 71, 93, 193, 22, 108, 193, 86, 191, 81, 85, 85, 85, 85, 85, 165, 63, 0, 0, 0, 0, 0, 0, 224, 191, 0, 0, 0, 0, 0, 0, 240, 63};

.visible .entry _Z22convert_to_gray_kernelPhS_iii(
	.param .u64 .ptr .align 1 _Z22convert_to_gray_kernelPhS_iii_param_0,
	.param .u64 .ptr .align 1 _Z22convert_to_gray_kernelPhS_iii_param_1,
	.param .u32 _Z22convert_to_gray_kernelPhS_iii_param_2,
	.param .u32 _Z22convert_to_gray_kernelPhS_iii_param_3,
	.param .u32 _Z22convert_to_gray_kernelPhS_iii_param_4
)
{
	.reg .pred 	%p<4>;
	.reg .b16 	%rs<4>;
	.reg .b32 	%r<17>;
	.reg .b32 	%f<7>;
	.reg .b64 	%rd<9>;

	ld.param.u64 	%rd1, [_Z22convert_to_gray_kernelPhS_iii_param_0];
	ld.param.u64 	%rd2, [_Z22convert_to_gray_kernelPhS_iii_param_1];
	ld.param.u32 	%r5, [_Z22convert_to_gray_kernelPhS_iii_param_2];
	ld.param.u32 	%r3, [_Z22convert_to_gray_kernelPhS_iii_param_3];
	ld.param.u32 	%r4, [_Z22convert_to_gray_kernelPhS_iii_param_4];
	mov.u32 	%r7, %ctaid.x;
	mov.u32 	%r8, %ntid.x;
	mov.u32 	%r9, %tid.x;
	mad.lo.s32 	%r1, %r7, %r8, %r9;
	mov.u32 	%r10, %ctaid.y;
	mov.u32 	%r11, %ntid.y;
	mov.u32 	%r12, %tid.y;
	mad.lo.s32 	%r13, %r10, %r11, %r12;
	setp.ge.s32 	%p1, %r1, %r3;
	setp.ge.s32 	%p2, %r13, %r5;
	or.pred  	%p3, %p1, %p2;
	@%p3 bra 	$L__BB0_2;
	cvta.to.global.u64 	%rd3, %rd1;
	cvta.to.global.u64 	%rd4, %rd2;
	mad.lo.s32 	%r14, %r3, %r13, %r1;
	mul.lo.s32 	%r15, %r14, %r4;
	cvt.s64.s32 	%rd5, %r15;
	add.s64 	%rd6, %rd3, %rd5;
	ld.global.u8 	%rs1, [%rd6+2];
	ld.global.u8 	%rs2, [%rd6+1];
	ld.global.u8 	%rs3, [%rd6];
	cvt.rn.f32.u16 	%f1, %rs1;
	cvt.rn.f32.u16 	%f2, %rs2;
	mul.f32 	%f3, %f2, 0f3F1645A2;
	fma.rn.f32 	%f4, %f1, 0f3E991687, %f3;
	cvt.rn.f32.u16 	%f5, %rs3;
	fma.rn.f32 	%f6, %f5, 0f3DE978D5, %f4;
	cvt.rzi.u32.f32 	%r16, %f6;
	cvt.s64.s32 	%rd7, %r14;
	add.s64 	%rd8, %rd4, %rd7;
	st.global.u8 	[%rd8], %r16;
$L__BB0_2:
	ret;

}
	// .globl	_Z13init_fft_dataPhP7double2iiii
.visible .entry _Z13init_fft_dataPhP7double2iiii(
	.param .u64 .ptr .align 1 _Z13init_fft_dataPhP7double2iiii_param_0,
	.param .u64 .ptr .align 1 _Z13init_fft_dataPhP7double2iiii_param_1,
	.param .u32 _Z13init_fft_dataPhP7double2iiii_param_2,
	.param .u32 _Z13init_fft_dataPhP7double2iiii_param_3,
	.param .u32 _Z13init_fft_dataPhP7double2iiii_param_4,
	.param .u32 _Z13init_fft_dataPhP7double2iiii_param_5
)
{
	.reg .pred 	%p<7>;
	.reg .b16 	%rs<2>;
	.reg .b32 	%r<18>;
	.reg .b64 	%rd<11>;
	.reg .b64 	%fd<4>;

	ld.param.u64 	%rd2, [_Z13init_fft_dataPhP7double2iiii_param_0];
	ld.param.u64 	%rd3, [_Z13init_fft_dataPhP7double2iiii_param_1];
	ld.param.u32 	%r3, [_Z13init_fft_dataPhP7double2iiii_param_2];
	ld.param.u32 	%r4, [_Z13init_fft_dataPhP7double2iiii_param_3];
	ld.param.u32 	%r5, [_Z13init_fft_dataPhP7double2iiii_param_4];
	ld.param.u32 	%r6, [_Z13init_fft_dataPhP7double2iiii_param_5];
	cvta.to.global.u64 	%rd1, %rd3;
	mov.u32 	%r8, %ctaid.x;
	mov.u32 	%r9, %ntid.x;
	mov.u32 	%r10, %tid.x;
	mad.lo.s32 	%r1, %r8, %r9, %r10;
	mov.u32 	%r11, %ctaid.y;
	mov.u32 	%r12, %ntid.y;
	mov.u32 	%r13, %tid.y;
	mad.lo.s32 	%r14, %r11, %r12, %r13;
	setp.ge.s32 	%p1, %r1, %r5;
	setp.ge.s32 	%p2, %r14, %r6;
	or.pred  	%p3, %p1, %p2;
	@%p3 bra 	$L__BB1_4;
	setp.ge.s32 	%p4, %r1, %r4;
	setp.ge.s32 	%p5, %r14, %r3;
	or.pred  	%p6, %p4, %p5;
	@%p6 bra 	$L__BB1_3;
	mad.lo.s32 	%r16, %r4, %r14, %r1;
	cvt.s64.s32 	%rd6, %r16;
	cvta.to.global.u64 	%rd7, %rd2;
	add.s64 	%rd8, %rd7, %rd6;
	ld.global.u8 	%rs1, [%rd8];
	cvt.rn.f64.u16 	%fd2, %rs1;
	mad.lo.s32 	%r17, %r5, %r14, %r1;
	mul.wide.s32 	%rd9, %r17, 16;
	add.s64 	%rd10, %rd1, %rd9;
	mov.f64 	%fd3, 0d0000000000000000;
	st.global.v2.f64 	[%rd10], {%fd2, %fd3};
	bra.uni 	$L__BB1_4;
$L__BB1_3:
	mad.lo.s32 	%r15, %r5, %r14, %r1;
	mul.wide.s32 	%rd4, %r15, 16;
	add.s64 	%rd5, %rd1, %rd4;
	mov.f64 	%fd1, 0d0000000000000000;
	st.global.v2.f64 	[%rd5], {%fd1, %fd1};
$L__BB1_4:
	ret;

}
	// .globl	_Z27bit_reversal_reorder_kernelP7double2S0_Pii
.visible .entry _Z27bit_reversal_reorder_kernelP7double2S0_Pii(
	.param .u64 .ptr .align 1 _Z27bit_reversal_reorder_kernelP7double2S0_Pii_param_0,
	.param .u64 .ptr .align 1 _Z27bit_reversal_reorder_kernelP7double2S0_Pii_param_1,
	.param .u64 .ptr .align 1 _Z27bit_reversal_reorder_kernelP7double2S0_Pii_param_2,
	.param .u32 _Z27bit_reversal_reorder_kernelP7double2S0_Pii_param_3
)
{
	.reg .pred 	%p<2>;
	.reg .b32 	%r<7>;
	.reg .b64 	%rd<13>;
	.reg .b64 	%fd<3>;

	ld.param.u64 	%rd1, [_Z27bit_reversal_reorder_kernelP7double2S0_Pii_param_0];
	ld.param.u64 	%rd2, [_Z27bit_reversal_reorder_kernelP7double2S0_Pii_param_1];
	ld.param.u64 	%rd3, [_Z27bit_reversal_reorder_kernelP7double2S0_Pii_param_2];
	ld.param.u32 	%r2, [_Z27bit_reversal_reorder_kernelP7double2S0_Pii_param_3];
	mov.u32 	%r3, %ctaid.x;
	mov.u32 	%r4, %ntid.x;
	mov.u32 	%r5, %tid.x;
	mad.lo.s32 	%r1, %r3, %r4, %r5;
	setp.ge.s32 	%p1, %r1, %r2;
	@%p1 bra 	$L__BB2_2;
	cvta.to.global.u64 	%rd4, %rd3;
	cvta.to.global.u64 	%rd5, %rd1;
	cvta.to.global.u64 	%rd6, %rd2;
	mul.wide.s32 	%rd7, %r1, 4;
	add.s64 	%rd8, %rd4, %rd7;
	ld.global.u32 	%r6, [%rd8];
	mul.wide.s32 	%rd9, %r6, 16;
	add.s64 	%rd10, %rd6, %rd9;
	mul.wide.s32 	%rd11, %r1, 16;
	add.s64 	%rd12, %rd5, %rd11;
	ld.global.v2.f64 	{%fd1, %fd2}, [%rd12];
	st.global.v2.f64 	[%rd10], {%fd1, %fd2};
$L__BB2_2:
	ret;

}
	// .globl	_Z31bit_reversal_reorder_kernel_allP7double2S0_Piii
.visible .entry _Z31bit_reversal_reorder_kernel_allP7double2S0_Piii(
	.param .u64 .ptr .align 1 _Z31bit_reversal_reorder_kernel_allP7double2S0_Piii_param_0,
	.param .u64 .ptr .align 1 _Z31bit_reversal_reorder_kernel_allP7double2S0_Piii_param_1,
	.param .u64 .ptr .align 1 _Z31bit_reversal_reorder_kernel_allP7double2S0_Piii_param_2,
	.param .u32 _Z31bit_reversal_reorder_kernel_allP7double2S0_Piii_param_3,
	.param .u32 _Z31bit_reversal_reorder_kernel_allP7double2S0_Piii_param_4
)
{
	.reg .pred 	%p<7>;
	.reg .b32 	%r<52>;
	.reg .b64 	%rd<24>;
	.reg .b64 	%fd<11>;

	ld.param.u64 	%rd4, [_Z31bit_reversal_reorder_kernel_allP7double2S0_Piii_param_0];
	ld.param.u64 	%rd5, [_Z31bit_reversal_reorder_kernel_allP7double2S0_Piii_param_1];
	ld.param.u64 	%rd3, [_Z31bit_reversal_reorder_kernel_allP7double2S0_Piii_param_2];
	ld.param.u32 	%r31, [_Z31bit_reversal_reorder_kernel_allP7double2S0_Piii_param_3];
	ld.param.u32 	%r32, [_Z31bit_reversal_reorder_kernel_allP7double2S0_Piii_param_4];
	cvta.to.global.u64 	%rd1, %rd5;
	cvta.to.global.u64 	%rd2, %rd4;
	mov.u32 	%r33, %ctaid.x;
	mov.u32 	%r34, %ntid.x;
	mul.lo.s32 	%r1, %r33, %r34;
	mov.u32 	%r2, %tid.x;
	add.s32 	%r3, %r1, %r2;
	mov.u32 	%r35, %nctaid.y;
	add.s32 	%r36, %r35, %r32;
	add.s32 	%r37, %r36, -1;
	div.u32 	%r4, %r37, %r35;
	mov.u32 	%r5, %ctaid.y;
	mul.lo.s32 	%r6, %r4, %r5;
	add.s32 	%r38, %r6, %r4;
	min.s32 	%r7, %r38, %r32;
	setp.ge.s32 	%p1, %r3, %r31;
	@%p1 bra 	$L__BB3_8;
	cvta.to.global.u64 	%rd6, %rd3;
	mul.wide.s32 	%rd7, %r3, 4;
	add.s64 	%rd8, %rd6, %rd7;
	ld.global.u32 	%r8, [%rd8];
	setp.ge.s32 	%p2, %r6, %r7;
	@%p2 bra 	$L__BB3_8;
	sub.s32 	%r39, %r7, %r6;
	and.b32  	%r9, %r39, 3;
	setp.eq.s32 	%p3, %r9, 0;
	mov.u32 	%r48, %r6;
	@%p3 bra 	$L__BB3_5;
	mul.lo.s32 	%r40, %r5, %r31;
	mul.lo.s32 	%r41, %r40, %r4;
	add.s32 	%r42, %r2, %r41;
	add.s32 	%r47, %r42, %r1;
	add.s32 	%r46, %r8, %r41;
	neg.s32 	%r45, %r9;
	add.s32 	%r48, %r6, %r9;
$L__BB3_4:
	.pragma "nounroll";
	mul.wide.s32 	%rd9, %r46, 16;
	add.s64 	%rd10, %rd1, %rd9;
	mul.wide.s32 	%rd11, %r47, 16;
	add.s64 	%rd12, %rd2, %rd11;
	ld.global.v2.f64 	{%fd1, %fd2}, [%rd12];
	st.global.v2.f64 	[%rd10], {%fd1, %fd2};
	add.s32 	%r47, %r47, %r31;
	add.s32 	%r46, %r46, %r31;
	add.s32 	%r45, %r45, 1;
	setp.ne.s32 	%p4, %r45, 0;
	@%p4 bra 	$L__BB3_4;
$L__BB3_5:
	sub.s32 	%r43, %r6, %r7;
	setp.gt.u32 	%p5, %r43, -4;
	@%p5 bra 	$L__BB3_8;
	sub.s32 	%r51, %r48, %r7;
	mul.lo.s32 	%r44, %r48, %r31;
	add.s32 	%r50, %r3, %r44;
	shl.b32 	%r23, %r31, 2;
	add.s32 	%r49, %r8, %r44;
	mul.wide.s32 	%rd17, %r31, 16;
$L__BB3_7:
	mul.wide.s32 	%rd13, %r49, 16;
	add.s64 	%rd14, %rd1, %rd13;
	mul.wide.s32 	%rd15, %r50, 16;
	add.s64 	%rd16, %rd2, %rd15;
	ld.global.v2.f64 	{%fd3, %fd4}, [%rd16];
	st.global.v2.f64 	[%rd14], {%fd3, %fd4};
	add.s64 	%rd18, %rd14, %rd17;
	add.s64 	%rd19, %rd16, %rd17;
	ld.global.v2.f64 	{%fd5, %fd6}, [%rd19];
	st.global.v2.f64 	[%rd18], {%fd5, %fd6};
	add.s64 	%rd20, %rd18, %rd17;
	add.s64 	%rd21, %rd19, %rd17;
	ld.global.v2.f64 	{%fd7, %fd8}, [%rd21];
	st.global.v2.f64 	[%rd20], {%fd7, %fd8};
	add.s64 	%rd22, %rd20, %rd17;
	add.s64 	%rd23, %rd21, %rd17;
	ld.global.v2.f64 	{%fd9, %fd10}, [%rd23];
	st.global.v2.f64 	[%rd22], {%fd9, %fd10};
	add.s32 	%r51, %r51, 4;
	add.s32 	%r50, %r50, %r23;
	add.s32 	%r49, %r49, %r23;
	setp.ne.s32 	%p6, %r51, 0;
	@%p6 bra 	$L__BB3_7;
$L__BB3_8:
	ret;

}
	// .globl	_Z14fft_kernel_rowP7double2iiii
.visible .entry _Z14fft_kernel_rowP7double2iiii(
	.param .u64 .ptr .align 1 _Z14fft_kernel_rowP7double2iiii_param_0,
	.param .u32 _Z14fft_kernel_rowP7double2iiii_param_1,
	.param .u32 _Z14fft_kernel_rowP7double2iiii_param_2,
	.param .u32 _Z14fft_kernel_rowP7double2iiii_param_3,
	.param .u32 _Z14fft_kernel_rowP7double2iiii_param_4
)
{
	.reg .pred 	%p<10>;
	.reg .b32 	%r<43>;
	.reg .b64 	%rd<15>;
	.reg .b64 	%fd<83>;

	ld.param.u64 	%rd1, [_Z14fft_kernel_rowP7double2iiii_param_0];
	ld.param.u32 	%r15, [_Z14fft_kernel_rowP7double2iiii_param_1];
	ld.param.u32 	%r12, [_Z14fft_kernel_rowP7double2iiii_param_2];
	ld.param.u32 	%r13, [_Z14fft_kernel_rowP7double2iiii_param_3];
	ld.param.u32 	%r14, [_Z14fft_kernel_rowP7double2iiii_param_4];
	mov.u32 	%r16, %ctaid.x;
	mov.u32 	%r17, %ntid.x;
	mov.u32 	%r18, %tid.x;
	mad.lo.s32 	%r1, %r16, %r17, %r18;
	shr.u32 	%r19, %r15, 31;
	add.s32 	%r20, %r15, %r19;
	shr.s32 	%r21, %r20, 1;
	setp.ge.s32 	%p1, %r1, %r21;
	@%p1 bra 	$L__BB4_11;
	mov.b32 	%r22, 1;
	shl.b32 	%r23, %r22, %r12;
	shr.s32 	%r2, %r23, 1;
	div.s32 	%r24, %r1, %r2;
	mul.lo.s32 	%r25, %r24, %r2;
	sub.s32 	%r26, %r1, %r25;
	shl.b32 	%r27, %r24, %r12;
	mad.lo.s32 	%r28, %r14, %r13, %r27;
	add.s32 	%r3, %r28, %r26;
	cvt.rn.f64.s32 	%fd13, %r26;
	mul.f64 	%fd14, %fd13, 0dC01921FB54442D18;
	cvt.rn.f64.s32 	%fd15, %r23;
	div.rn.f64 	%fd1, %fd14, %fd15;
	abs.f64 	%fd2, %fd1;
	setp.neu.f64 	%p2, %fd2, 0d7FF0000000000000;
	@%p2 bra 	$L__BB4_3;
	mov.f64 	%fd21, 0d0000000000000000;
	mul.rn.f64 	%fd81, %fd1, %fd21;
	mov.b32 	%r41, 1;
	bra.uni 	$L__BB4_6;
$L__BB4_3:
	mul.f64 	%fd16, %fd1, 0d3FE45F306DC9C883;
	cvt.rni.s32.f64 	%r40, %fd16;
	cvt.rn.f64.s32 	%fd17, %r40;
	fma.rn.f64 	%fd18, %fd17, 0dBFF921FB54442D18, %fd1;
	fma.rn.f64 	%fd19, %fd17, 0dBC91A62633145C00, %fd18;
	fma.rn.f64 	%fd81, %fd17, 0dB97B839A252049C0, %fd19;
	setp.ltu.f64 	%p3, %fd2, 0d41E0000000000000;
	@%p3 bra 	$L__BB4_5;
	{ // callseq 0, 0
	.param .b64 param0;
	st.param.f64 	[param0], %fd1;
	.param .align 16 .b8 retval0[16];
	call.uni (retval0), 
	__internal_trig_reduction_slowpathd, 
	(
	param0
	);
	ld.param.f64 	%fd81, [retval0];
	ld.param.b32 	%r40, [retval0+8];
	} // callseq 0
$L__BB4_5:
	add.s32 	%r41, %r40, 1;
$L__BB4_6:
	setp.neu.f64 	%p4, %fd2, 0d7FF0000000000000;
	shl.b32 	%r31, %r41, 6;
	cvt.u64.u32 	%rd2, %r31;
	and.b64  	%rd3, %rd2, 64;
	mov.u64 	%rd4, __cudart_sin_cos_coeffs;
	add.s64 	%rd5, %rd4, %rd3;
	mul.rn.f64 	%fd22, %fd81, %fd81;
	and.b32  	%r32, %r41, 1;
	setp.eq.b32 	%p5, %r32, 1;
	selp.f64 	%fd23, 0dBDA8FF8320FD8164, 0d3DE5DB65F9785EBA, %p5;
	ld.global.nc.v2.f64 	{%fd24, %fd25}, [%rd5];
	fma.rn.f64 	%fd26, %fd23, %fd22, %fd24;
	fma.rn.f64 	%fd27, %fd26, %fd22, %fd25;
	ld.global.nc.v2.f64 	{%fd28, %fd29}, [%rd5+16];
	fma.rn.f64 	%fd30, %fd27, %fd22, %fd28;
	fma.rn.f64 	%fd31, %fd30, %fd22, %fd29;
	ld.global.nc.v2.f64 	{%fd32, %fd33}, [%rd5+32];
	fma.rn.f64 	%fd34, %fd31, %fd22, %fd32;
	fma.rn.f64 	%fd35, %fd34, %fd22, %fd33;
	fma.rn.f64 	%fd36, %fd35, %fd81, %fd81;
	fma.rn.f64 	%fd37, %fd35, %fd22, 0d3FF0000000000000;
	selp.f64 	%fd38, %fd37, %fd36, %p5;
	and.b32  	%r33, %r41, 2;
	setp.eq.s32 	%p6, %r33, 0;
	mov.f64 	%fd39, 0d0000000000000000;
	sub.f64 	%fd40, %fd39, %fd38;
	selp.f64 	%fd8, %fd38, %fd40, %p6;
	@%p4 bra 	$L__BB4_8;
	mov.f64 	%fd46, 0d0000000000000000;
	mul.rn.f64 	%fd82, %fd1, %fd46;
	mov.b32 	%r42, 0;
	bra.uni 	$L__BB4_10;
$L__BB4_8:
	mul.f64 	%fd41, %fd1, 0d3FE45F306DC9C883;
	cvt.rni.s32.f64 	%r42, %fd41;
	cvt.rn.f64.s32 	%fd42, %r42;
	fma.rn.f64 	%fd43, %fd42, 0dBFF921FB54442D18, %fd1;
	fma.rn.f64 	%fd44, %fd42, 0dBC91A62633145C00, %fd43;
	fma.rn.f64 	%fd82, %fd42, 0dB97B839A252049C0, %fd44;
	setp.ltu.f64 	%p7, %fd2, 0d41E0000000000000;
	@%p7 bra 	$L__BB4_10;
	{ // callseq 1, 0
	.param .b64 param0;
	st.param.f64 	[param0], %fd1;
	.param .align 16 .b8 retval0[16];
	call.uni (retval0), 
	__internal_trig_reduction_slowpathd, 
	(
	param0
	);
	ld.param.f64 	%fd82, [retval0];
	ld.param.b32 	%r42, [retval0+8];
	} // callseq 1
$L__BB4_10:
	cvta.to.global.u64 	%rd6, %rd1;
	shl.b32 	%r36, %r42, 6;
	cvt.u64.u32 	%rd7, %r36;
	and.b64  	%rd8, %rd7, 64;
	add.s64 	%rd10, %rd4, %rd8;
	mul.rn.f64 	%fd47, %fd82, %fd82;
	and.b32  	%r37, %r42, 1;
	setp.eq.b32 	%p8, %r37, 1;
	selp.f64 	%fd48, 0dBDA8FF8320FD8164, 0d3DE5DB65F9785EBA, %p8;
	ld.global.nc.v2.f64 	{%fd49, %fd50}, [%rd10];
	fma.rn.f64 	%fd51, %fd48, %fd47, %fd49;
	fma.rn.f64 	%fd52, %fd51, %fd47, %fd50;
	ld.global.nc.v2.f64 	{%fd53, %fd54}, [%rd10+16];
	fma.rn.f64 	%fd55, %fd52, %fd47, %fd53;
	fma.rn.f64 	%fd56, %fd55, %fd47, %fd54;
	ld.global.nc.v2.f64 	{%fd57, %fd58}, [%rd10+32];
	fma.rn.f64 	%fd59, %fd56, %fd47, %fd57;
	fma.rn.f64 	%fd60, %fd59, %fd47, %fd58;
	fma.rn.f64 	%fd61, %fd60, %fd82, %fd82;
	fma.rn.f64 	%fd62, %fd60, %fd47, 0d3FF0000000000000;
	selp.f64 	%fd63, %fd62, %fd61, %p8;
	and.b32  	%r38, %r42, 2;
	setp.eq.s32 	%p9, %r38, 0;
	mov.f64 	%fd64, 0d0000000000000000;
	sub.f64 	%fd65, %fd64, %fd63;
	selp.f64 	%fd66, %fd63, %fd65, %p9;
	add.s32 	%r39, %r3, %r2;
	mul.wide.s32 	%rd11, %r39, 16;
	add.s64 	%rd12, %rd6, %rd11;
	ld.global.v2.f64 	{%fd67, %fd68}, [%rd12];
	mul.f64 	%fd69, %fd8, %fd67;
	mul.f64 	%fd70, %fd68, %fd66;
	sub.f64 	%fd71, %fd69, %fd70;
	mul.f64 	%fd72, %fd67, %fd66;
	fma.rn.f64 	%fd73, %fd8, %fd68, %fd72;
	mul.wide.s32 	%rd13, %r3, 16;
	add.s64 	%rd14, %rd6, %rd13;
	ld.global.v2.f64 	{%fd74, %fd75}, [%rd14];
	add.f64 	%fd76, %fd74, %fd71;
	add.f64 	%fd77, %fd75, %fd73;
	st.global.v2.f64 	[%rd14], {%fd76, %fd77};
	sub.f64 	%fd78, %fd74, %fd71;
	sub.f64 	%fd79, %fd75, %fd73;
	st.global.v2.f64 	[%rd12], {%fd78, %fd79};
$L__BB4_11:
	ret;

}
	// .globl	_Z16transpose_kernelP7double2S0_ii
.visible .entry _Z16transpose_kernelP7double2S0_ii(
	.param .u64 .ptr .align 1 _Z16transpose_kernelP7double2S0_ii_param_0,
	.param .u64 .ptr .align 1 _Z16transpose_kernelP7double2S0_ii_param_1,
	.param .u32 _Z16transpose_kernelP7double2S0_ii_param_2,
	.param .u32 _Z16transpose_kernelP7double2S0_ii_param_3
)
{
	.reg .pred 	%p<4>;
	.reg .b32 	%r<15>;
	.reg .b64 	%rd<9>;
	.reg .b64 	%fd<3>;

	ld.param.u64 	%rd1, [_Z16transpose_kernelP7double2S0_ii_param_0];
	ld.param.u64 	%rd2, [_Z16transpose_kernelP7double2S0_ii_param_1];
	ld.param.u32 	%r5, [_Z16transpose_kernelP7double2S0_ii_param_2];
	ld.param.u32 	%r4, [_Z16transpose_kernelP7double2S0_ii_param_3];
	mov.u32 	%r6, %ctaid.x;
	mov.u32 	%r7, %ntid.x;
	mov.u32 	%r8, %tid.x;
	mad.lo.s32 	%r1, %r6, %r7, %r8;
	mov.u32 	%r9, %ctaid.y;
	mov.u32 	%r10, %ntid.y;
	mov.u32 	%r11, %tid.y;
	mad.lo.s32 	%r12, %r9, %r10, %r11;
	setp.ge.s32 	%p1, %r1, %r4;
	setp.ge.s32 	%p2, %r12, %r5;
	or.pred  	%p3, %p1, %p2;
	@%p3 bra 	$L__BB5_2;
	cvta.to.global.u64 	%rd3, %rd1;
	cvta.to.global.u64 	%rd4, %rd2;
	mad.lo.s32 	%r13, %r5, %r1, %r12;
	mul.wide.s32 	%rd5, %r13, 16;
	add.s64 	%rd6, %rd4, %rd5;
	mad.lo.s32 	%r14, %r4, %r12, %r1;
	mul.wide.s32 	%rd7, %r14, 16;
	add.s64 	%rd8, %rd3, %rd7;
	ld.global.v2.f64 	{%fd1, %fd2}, [%rd8];
	st.global.v2.f64 	[%rd6], {%fd1, %fd2};
$L__BB5_2:
	ret;

}
	// .globl	_Z23center_frequency_kernelP7double2ii
.visible .entry _Z23center_frequency_kernelP7double2ii(
	.param .u64 .ptr .align 1 _Z23center_frequency_kernelP7double2ii_param_0,
	.param .u32 _Z23center_frequency_kernelP7double2ii_param_1,
	.param .u32 _Z23center_frequency_kernelP7double2ii_param_2
)
{
	.reg .pred 	%p<4>;
	.reg .b32 	%r<25>;
	.reg .b64 	%rd<11>;
	.reg .b64 	%fd<9>;

	ld.param.u64 	%rd1, [_Z23center_frequency_kernelP7double2ii_param_0];
	ld.param.u32 	%r6, [_Z23center_frequency_kernelP7double2ii_param_1];
	ld.param.u32 	%r5, [_Z23center_frequency_kernelP7double2ii_param_2];
	mov.u32 	%r7, %ctaid.x;
	mov.u32 	%r8, %ntid.x;
	mov.u32 	%r9, %tid.x;
	mad.lo.s32 	%r1, %r7, %r8, %r9;
	mov.u32 	%r10, %ctaid.y;
	mov.u32 	%r11, %ntid.y;
	mov.u32 	%r12, %tid.y;
	mad.lo.s32 	%r13, %r10, %r11, %r12;
	shr.u32 	%r14, %r6, 31;
	add.s32 	%r15, %r6, %r14;
	shr.s32 	%r16, %r15, 1;
	shr.u32 	%r17, %r5, 31;
	add.s32 	%r18, %r5, %r17;
	shr.s32 	%r4, %r18, 1;
	setp.ge.s32 	%p1, %r1, %r4;
	setp.ge.s32 	%p2, %r13, %r16;
	or.pred  	%p3, %p1, %p2;
	@%p3 bra 	$L__BB6_2;
	cvta.to.global.u64 	%rd2, %rd1;
	mad.lo.s32 	%r19, %r5, %r13, %r1;
	add.s32 	%r20, %r16, %r13;
	mul.lo.s32 	%r21, %r20, %r5;
	add.s32 	%r22, %r4, %r1;
	add.s32 	%r23, %r21, %r22;
	add.s32 	%r24, %r21, %r1;
	mul.wide.s32 	%rd3, %r19, 16;
	add.s64 	%rd4, %rd2, %rd3;
	ld.global.v2.f64 	{%fd1, %fd2}, [%rd4];
	mul.wide.s32 	%rd5, %r4, 16;
	add.s64 	%rd6, %rd4, %rd5;
	ld.global.v2.f64 	{%fd3, %fd4}, [%rd6];
	mul.wide.s32 	%rd7, %r23, 16;
	add.s64 	%rd8, %rd2, %rd7;
	ld.global.v2.f64 	{%fd5, %fd6}, [%rd8];
	st.global.v2.f64 	[%rd4], {%fd5, %fd6};
	st.global.v2.f64 	[%rd8], {%fd1, %fd2};
	mul.wide.s32 	%rd9, %r24, 16;
	add.s64 	%rd10, %rd2, %rd9;
	ld.global.v2.f64 	{%fd7, %fd8}, [%rd10];
	st.global.v2.f64 	[%rd6], {%fd7, %fd8};
	st.global.v2.f64 	[%rd10], {%fd3, %fd4};
$L__BB6_2:
	ret;

}
	// .globl	_Z22compute_max_val_kernelP7double2Pdiii
.visible .entry _Z22compute_max_val_kernelP7double2Pdiii(
	.param .u64 .ptr .align 1 _Z22compute_max_val_kernelP7double2Pdiii_param_0,
	.param .u64 .ptr .align 1 _Z22compute_max_val_kernelP7double2Pdiii_param_1,
	.param .u32 _Z22compute_max_val_kernelP7double2Pdiii_param_2,
	.param .u32 _Z22compute_max_val_kernelP7double2Pdiii_param_3,
	.param .u32 _Z22compute_max_val_kernelP7double2Pdiii_param_4
)
{
	.reg .pred 	%p<8>;
	.reg .b32 	%r<43>;
	.reg .b64 	%rd<9>;
	.reg .b64 	%fd<51>;

	ld.param.u64 	%rd1, [_Z22compute_max_val_kernelP7double2Pdiii_param_0];
	ld.param.u64 	%rd2, [_Z22compute_max_val_kernelP7double2Pdiii_param_1];
	ld.param.u32 	%r14, [_Z22compute_max_val_kernelP7double2Pdiii_param_2];
	ld.param.u32 	%r16, [_Z22compute_max_val_kernelP7double2Pdiii_param_3];
	ld.param.u32 	%r13, [_Z22compute_max_val_kernelP7double2Pdiii_param_4];
	mov.u32 	%r17, %ctaid.x;
	mov.u32 	%r18, %ntid.x;
	mov.u32 	%r19, %tid.x;
	mad.lo.s32 	%r1, %r17, %r18, %r19;
	mov.u32 	%r20, %ctaid.y;
	mov.u32 	%r21, %ntid.y;
	mov.u32 	%r22, %tid.y;
	mad.lo.s32 	%r23, %r20, %r21, %r22;
	setp.ge.s32 	%p1, %r1, %r16;
	setp.ge.s32 	%p2, %r23, %r14;
	or.pred  	%p3, %p1, %p2;
	@%p3 bra 	$L__BB7_9;
	cvta.to.global.u64 	%rd3, %rd1;
	mad.lo.s32 	%r25, %r13, %r23, %r1;
	mul.wide.s32 	%rd4, %r25, 16;
	add.s64 	%rd5, %rd3, %rd4;
	ld.global.v2.f64 	{%fd10, %fd11}, [%rd5];
	mul.f64 	%fd12, %fd11, %fd11;
	fma.rn.f64 	%fd13, %fd10, %fd10, %fd12;
	sqrt.rn.f64 	%fd14, %fd13;
	add.f64 	%fd48, %fd14, 0d3FF0000000000000;
	{
	.reg .b32 %temp; 
	mov.b64 	{%temp, %r39}, %fd48;
	}
	{
	.reg .b32 %temp; 
	mov.b64 	{%r40, %temp}, %fd48;
	}
	setp.gt.s32 	%p4, %r39, 1048575;
	mov.b32 	%r41, -1023;
	@%p4 bra 	$L__BB7_3;
	mul.f64 	%fd48, %fd48, 0d4350000000000000;
	{
	.reg .b32 %temp; 
	mov.b64 	{%temp, %r39}, %fd48;
	}
	{
	.reg .b32 %temp; 
	mov.b64 	{%r40, %temp}, %fd48;
	}
	mov.b32 	%r41, -1077;
$L__BB7_3:
	add.s32 	%r27, %r39, -1;
	setp.gt.u32 	%p5, %r27, 2146435070;
	@%p5 bra 	$L__BB7_7;
	shr.u32 	%r30, %r39, 20;
	add.s32 	%r42, %r41, %r30;
	and.b32  	%r31, %r39, 1048575;
	or.b32  	%r32, %r31, 1072693248;
	mov.b64 	%fd49, {%r40, %r32};
	setp.lt.u32 	%p7, %r32, 1073127583;
	@%p7 bra 	$L__BB7_6;
	{
	.reg .b32 %temp; 
	mov.b64 	{%r33, %temp}, %fd49;
	}
	{
	.reg .b32 %temp; 
	mov.b64 	{%temp, %r34}, %fd49;
	}
	add.s32 	%r35, %r34, -1048576;
	mov.b64 	%fd49, {%r33, %r35};
	add.s32 	%r42, %r42, 1;
$L__BB7_6:
	add.f64 	%fd16, %fd49, 0dBFF0000000000000;
	add.f64 	%fd17, %fd49, 0d3FF0000000000000;
	rcp.approx.ftz.f64 	%fd18, %fd17;
	neg.f64 	%fd19, %fd17;
	fma.rn.f64 	%fd20, %fd19, %fd18, 0d3FF0000000000000;
	fma.rn.f64 	%fd21, %fd20, %fd20, %fd20;
	fma.rn.f64 	%fd22, %fd21, %fd18, %fd18;
	mul.f64 	%fd23, %fd16, %fd22;
	fma.rn.f64 	%fd24, %fd16, %fd22, %fd23;
	mul.f64 	%fd25, %fd24, %fd24;
	fma.rn.f64 	%fd26, %fd25, 0d3EB1380B3AE80F1E, 0d3ED0EE258B7A8B04;
	fma.rn.f64 	%fd27, %fd26, %fd25, 0d3EF3B2669F02676F;
	fma.rn.f64 	%fd28, %fd27, %fd25, 0d3F1745CBA9AB0956;
	fma.rn.f64 	%fd29, %fd28, %fd25, 0d3F3C71C72D1B5154;
	fma.rn.f64 	%fd30, %fd29, %fd25, 0d3F624924923BE72D;
	fma.rn.f64 	%fd31, %fd30, %fd25, 0d3F8999999999A3C4;
	fma.rn.f64 	%fd32, %fd31, %fd25, 0d3FB5555555555554;
	sub.f64 	%fd33, %fd16, %fd24;
	add.f64 	%fd34, %fd33, %fd33;
	neg.f64 	%fd35, %fd24;
	fma.rn.f64 	%fd36, %fd35, %fd16, %fd34;
	mul.f64 	%fd37, %fd22, %fd36;
	mul.f64 	%fd38, %fd25, %fd32;
	fma.rn.f64 	%fd39, %fd38, %fd24, %fd37;
	xor.b32  	%r36, %r42, -2147483648;
	mov.b32 	%r37, 1127219200;
	mov.b64 	%fd40, {%r36, %r37};
	mov.b32 	%r38, -2147483648;
	mov.b64 	%fd41, {%r38, %r37};
	sub.f64 	%fd42, %fd40, %fd41;
	fma.rn.f64 	%fd43, %fd42, 0d3FE62E42FEFA39EF, %fd24;
	fma.rn.f64 	%fd44, %fd42, 0dBFE62E42FEFA39EF, %fd43;
	sub.f64 	%fd45, %fd44, %fd24;
	sub.f64 	%fd46, %fd39, %fd45;
	fma.rn.f64 	%fd47, %fd42, 0d3C7ABC9E3B39803F, %fd46;
	add.f64 	%fd50, %fd43, %fd47;
	bra.uni 	$L__BB7_8;
$L__BB7_7:
	fma.rn.f64 	%fd15, %fd48, 0d7FF0000000000000, 0d7FF0000000000000;
	{
	.reg .b32 %temp; 
	mov.b64 	{%temp, %r28}, %fd48;
	}
	and.b32  	%r29, %r28, 2147483647;
	setp.eq.s32 	%p6, %r29, 0;
	selp.f64 	%fd50, 0dFFF0000000000000, %fd15, %p6;
$L__BB7_8:
	mov.b64 	%rd6, %fd50;
	cvta.to.global.u64 	%rd7, %rd2;
	atom.global.max.u64 	%rd8, [%rd7], %rd6;
$L__BB7_9:
	ret;

}
	// .globl	_Z23convert_to_image_kernelP7double2PhPdiii
.visible .entry _Z23convert_to_image_kernelP7double2PhPdiii(
	.param .u64 .ptr .align 1 _Z23convert_to_image_kernelP7double2PhPdiii_param_0,
	.param .u64 .ptr .align 1 _Z23convert_to_image_kernelP7double2PhPdiii_param_1,
	.param .u64 .ptr .align 1 _Z23convert_to_image_kernelP7double2PhPdiii_param_2,
	.param .u32 _Z23convert_to_image_kernelP7double2PhPdiii_param_3,
	.param .u32 _Z23convert_to_image_kernelP7double2PhPdiii_param_4,
	.param .u32 _Z23convert_to_image_kernelP7double2PhPdiii_param_5
)
{
	.reg .pred 	%p<8>;
	.reg .b32 	%r<45>;
	.reg .b64 	%rd<11>;
	.reg .b64 	%fd<54>;

	ld.param.u64 	%rd1, [_Z23convert_to_image_kernelP7double2PhPdiii_param_0];
	ld.param.u64 	%rd2, [_Z23convert_to_image_kernelP7double2PhPdiii_param_1];
	ld.param.u64 	%rd3, [_Z23convert_to_image_kernelP7double2PhPdiii_param_2];
	ld.param.u32 	%r15, [_Z23convert_to_image_kernelP7double2PhPdiii_param_3];
	ld.param.u32 	%r13, [_Z23convert_to_image_kernelP7double2PhPdiii_param_4];
	ld.param.u32 	%r14, [_Z23convert_to_image_kernelP7double2PhPdiii_param_5];
	mov.u32 	%r17, %ctaid.x;
	mov.u32 	%r18, %ntid.x;
	mov.u32 	%r19, %tid.x;
	mad.lo.s32 	%r1, %r17, %r18, %r19;
	mov.u32 	%r20, %ctaid.y;
	mov.u32 	%r21, %ntid.y;
	mov.u32 	%r22, %tid.y;
	mad.lo.s32 	%r23, %r20, %r21, %r22;
	setp.ge.s32 	%p1, %r1, %r13;
	setp.ge.s32 	%p2, %r23, %r15;
	or.pred  	%p3, %p1, %p2;
	@%p3 bra 	$L__BB8_9;
	cvta.to.global.u64 	%rd4, %rd1;
	mad.lo.s32 	%r25, %r14, %r23, %r1;
	mul.wide.s32 	%rd5, %r25, 16;
	add.s64 	%rd6, %rd4, %rd5;
	ld.global.v2.f64 	{%fd10, %fd11}, [%rd6];
	mul.f64 	%fd12, %fd11, %fd11;
	fma.rn.f64 	%fd13, %fd10, %fd10, %fd12;
	sqrt.rn.f64 	%fd14, %fd13;
	add.f64 	%fd51, %fd14, 0d3FF0000000000000;
	{
	.reg .b32 %temp; 
	mov.b64 	{%temp, %r41}, %fd51;
	}
	{
	.reg .b32 %temp; 
	mov.b64 	{%r42, %temp}, %fd51;
	}
	setp.gt.s32 	%p4, %r41, 1048575;
	mov.b32 	%r43, -1023;
	@%p4 bra 	$L__BB8_3;
	mul.f64 	%fd51, %fd51, 0d4350000000000000;
	{
	.reg .b32 %temp; 
	mov.b64 	{%temp, %r41}, %fd51;
	}
	{
	.reg .b32 %temp; 
	mov.b64 	{%r42, %temp}, %fd51;
	}
	mov.b32 	%r43, -1077;
$L__BB8_3:
	add.s32 	%r27, %r41, -1;
	setp.gt.u32 	%p5, %r27, 2146435070;
	@%p5 bra 	$L__BB8_7;
	shr.u32 	%r30, %r41, 20;
	add.s32 	%r44, %r43, %r30;
	and.b32  	%r31, %r41, 1048575;
	or.b32  	%r32, %r31, 1072693248;
	mov.b64 	%fd52, {%r42, %r32};
	setp.lt.u32 	%p7, %r32, 1073127583;
	@%p7 bra 	$L__BB8_6;
	{
	.reg .b32 %temp; 
	mov.b64 	{%r33, %temp}, %fd52;
	}
	{
	.reg .b32 %temp; 
	mov.b64 	{%temp, %r34}, %fd52;
	}
	add.s32 	%r35, %r34, -1048576;
	mov.b64 	%fd52, {%r33, %r35};
	add.s32 	%r44, %r44, 1;
$L__BB8_6:
	add.f64 	%fd16, %fd52, 0dBFF0000000000000;
	add.f64 	%fd17, %fd52, 0d3FF0000000000000;
	rcp.approx.ftz.f64 	%fd18, %fd17;
	neg.f64 	%fd19, %fd17;
	fma.rn.f64 	%fd20, %fd19, %fd18, 0d3FF0000000000000;
	fma.rn.f64 	%fd21, %fd20, %fd20, %fd20;
	fma.rn.f64 	%fd22, %fd21, %fd18, %fd18;
	mul.f64 	%fd23, %fd16, %fd22;
	fma.rn.f64 	%fd24, %fd16, %fd22, %fd23;
	mul.f64 	%fd25, %fd24, %fd24;
	fma.rn.f64 	%fd26, %fd25, 0d3EB1380B3AE80F1E, 0d3ED0EE258B7A8B04;
	fma.rn.f64 	%fd27, %fd26, %fd25, 0d3EF3B2669F02676F;
	fma.rn.f64 	%fd28, %fd27, %fd25, 0d3F1745CBA9AB0956;
	fma.rn.f64 	%fd29, %fd28, %fd25, 0d3F3C71C72D1B5154;
	fma.rn.f64 	%fd30, %fd29, %fd25, 0d3F624924923BE72D;
	fma.rn.f64 	%fd31, %fd30, %fd25, 0d3F8999999999A3C4;
	fma.rn.f64 	%fd32, %fd31, %fd25, 0d3FB5555555555554;
	sub.f64 	%fd33, %fd16, %fd24;
	add.f64 	%fd34, %fd33, %fd33;
	neg.f64 	%fd35, %fd24;
	fma.rn.f64 	%fd36, %fd35, %fd16, %fd34;
	mul.f64 	%fd37, %fd22, %fd36;
	mul.f64 	%fd38, %fd25, %fd32;
	fma.rn.f64 	%fd39, %fd38, %fd24, %fd37;
	xor.b32  	%r36, %r44, -2147483648;
	mov.b32 	%r37, 1127219200;
	mov.b64 	%fd40, {%r36, %r37};
	mov.b32 	%r38, -2147483648;
	mov.b64 	%fd41, {%r38, %r37};
	sub.f64 	%fd42, %fd40, %fd41;
	fma.rn.f64 	%fd43, %fd42, 0d3FE62E42FEFA39EF, %fd24;
	fma.rn.f64 	%fd44, %fd42, 0dBFE62E42FEFA39EF, %fd43;
	sub.f64 	%fd45, %fd44, %fd24;
	sub.f64 	%fd46, %fd39, %fd45;
	fma.rn.f64 	%fd47, %fd42, 0d3C7ABC9E3B39803F, %fd46;
	add.f64 	%fd53, %fd43, %fd47;
	bra.uni 	$L__BB8_8;
$L__BB8_7:
	fma.rn.f64 	%fd15, %fd51, 0d7FF0000000000000, 0d7FF0000000000000;
	{
	.reg .b32 %temp; 
	mov.b64 	{%temp, %r28}, %fd51;
	}
	and.b32  	%r29, %r28, 2147483647;
	setp.eq.s32 	%p6, %r29, 0;
	selp.f64 	%fd53, 0dFFF0000000000000, %fd15, %p6;
$L__BB8_8:
	cvta.to.global.u64 	%rd7, %rd3;
	ld.global.f64 	%fd48, [%rd7];
	div.rn.f64 	%fd49, %fd53, %fd48;
	mul.f64 	%fd50, %fd49, 0d406FE00000000000;
	cvt.rzi.u32.f64 	%r39, %fd50;
	mad.lo.s32 	%r40, %r13, %r23, %r1;
	cvt.s64.s32 	%rd8, %r40;
	cvta.to.global.u64 	%rd9, %rd2;
	add.s64 	%rd10, %rd9, %rd8;
	st.global.u8 	[%rd10], %r39;
$L__BB8_9:
	ret;

}
	// .globl	_Z15fft_rows_kernelP7double2Piiii
.visible .entry _Z15fft_rows_kernelP7double2Piiii(
	.param .u64 .ptr .align 1 _Z15fft_rows_kernelP7double2Piiii_param_0,
	.param .u64 .ptr .align 1 _Z15fft_rows_kernelP7double2Piiii_param_1,
	.param .u32 _Z15fft_rows_kernelP7double2Piiii_param_2,
	.param .u32 _Z15fft_rows_kernelP7double2Piiii_param_3,
	.param .u32 _Z15fft_rows_kernelP7double2Piiii_param_4
)
{
	.reg .pred 	%p<16>;
	.reg .b32 	%r<88>;
	.reg .b64 	%rd<17>;
	.reg .b64 	%fd<138>;

	ld.param.u64 	%rd2, [_Z15fft_rows_kernelP7double2Piiii_param_0];
	ld.param.u64 	%rd3, [_Z15fft_rows_kernelP7double2Piiii_param_1];
	ld.param.u32 	%r30, [_Z15fft_rows_kernelP7double2Piiii_param_4];
	cvta.to.global.u64 	%rd4, %rd3;
	cvta.to.global.u64 	%rd5, %rd2;
	mov.u32 	%r32, %ctaid.x;
	mov.u32 	%r1, %tid.x;
	shl.b32 	%r33, %r30, 4;
	mov.u32 	%r34, s_data;
	add.s32 	%r35, %r34, %r33;
	shl.b32 	%r36, %r1, 4;
	add.s32 	%r2, %r34, %r36;
	mad.lo.s32 	%r37, %r30, %r32, %r1;
	mul.wide.s32 	%rd6, %r37, 16;
	add.s64 	%rd1, %rd5, %rd6;
	ld.global.v2.f64 	{%fd22, %fd23}, [%rd1];
	st.shared.v2.f64 	[%r2], {%fd22, %fd23};
	bar.sync 	0;
	mul.wide.u32 	%rd7, %r1, 4;
	add.s64 	%rd8, %rd4, %rd7;
	ld.global.u32 	%r38, [%rd8];
	shl.b32 	%r39, %r38, 4;
	add.s32 	%r40, %r35, %r39;
	ld.shared.v2.f64 	{%fd24, %fd25}, [%r2];
	st.shared.v2.f64 	[%r40], {%fd24, %fd25};
	bar.sync 	0;
	add.s32 	%r41, %r35, %r36;
	ld.shared.v2.f64 	{%fd26, %fd27}, [%r41];
	st.shared.v2.f64 	[%r2], {%fd26, %fd27};
	bar.sync 	0;
	cvt.rn.f64.s32 	%fd132, %r30;
	{
	.reg .b32 %temp; 
	mov.b64 	{%temp, %r79}, %fd132;
	}
	{
	.reg .b32 %temp; 
	mov.b64 	{%r80, %temp}, %fd132;
	}
	setp.gt.s32 	%p1, %r79, 1048575;
	mov.b32 	%r81, -1023;
	@%p1 bra 	$L__BB9_2;
	mul.f64 	%fd132, %fd132, 0d4350000000000000;
	{
	.reg .b32 %temp; 
	mov.b64 	{%temp, %r79}, %fd132;
	}
	{
	.reg .b32 %temp; 
	mov.b64 	{%r80, %temp}, %fd132;
	}
	mov.b32 	%r81, -1077;
$L__BB9_2:
	add.s32 	%r43, %r79, -1;
	setp.gt.u32 	%p2, %r43, 2146435070;
	@%p2 bra 	$L__BB9_6;
	shr.u32 	%r46, %r79, 20;
	add.s32 	%r82, %r81, %r46;
	and.b32  	%r47, %r79, 1048575;
	or.b32  	%r48, %r47, 1072693248;
	mov.b64 	%fd133, {%r80, %r48};
	setp.lt.u32 	%p4, %r48, 1073127583;
	@%p4 bra 	$L__BB9_5;
	{
	.reg .b32 %temp; 
	mov.b64 	{%r49, %temp}, %fd133;
	}
	{
	.reg .b32 %temp; 
	mov.b64 	{%temp, %r50}, %fd133;
	}
	add.s32 	%r51, %r50, -1048576;
	mov.b64 	%fd133, {%r49, %r51};
	add.s32 	%r82, %r82, 1;
$L__BB9_5:
	add.f64 	%fd29, %fd133, 0dBFF0000000000000;
	add.f64 	%fd30, %fd133, 0d3FF0000000000000;
	rcp.approx.ftz.f64 	%fd31, %fd30;
	neg.f64 	%fd32, %fd30;
	fma.rn.f64 	%fd33, %fd32, %fd31, 0d3FF0000000000000;
	fma.rn.f64 	%fd34, %fd33, %fd33, %fd33;
	fma.rn.f64 	%fd35, %fd34, %fd31, %fd31;
	mul.f64 	%fd36, %fd29, %fd35;
	fma.rn.f64 	%fd37, %fd29, %fd35, %fd36;
	mul.f64 	%fd38, %fd37, %fd37;
	fma.rn.f64 	%fd39, %fd38, 0d3EB1380B3AE80F1E, 0d3ED0EE258B7A8B04;
	fma.rn.f64 	%fd40, %fd39, %fd38, 0d3EF3B2669F02676F;
	fma.rn.f64 	%fd41, %fd40, %fd38, 0d3F1745CBA9AB0956;
	fma.rn.f64 	%fd42, %fd41, %fd38, 0d3F3C71C72D1B5154;
	fma.rn.f64 	%fd43, %fd42, %fd38, 0d3F624924923BE72D;
	fma.rn.f64 	%fd44, %fd43, %fd38, 0d3F8999999999A3C4;
	fma.rn.f64 	%fd45, %fd44, %fd38, 0d3FB5555555555554;
	sub.f64 	%fd46, %fd29, %fd37;
	add.f64 	%fd47, %fd46, %fd46;
	neg.f64 	%fd48, %fd37;
	fma.rn.f64 	%fd49, %fd48, %fd29, %fd47;
	mul.f64 	%fd50, %fd35, %fd49;
	mul.f64 	%fd51, %fd38, %fd45;
	fma.rn.f64 	%fd52, %fd51, %fd37, %fd50;
	xor.b32  	%r52, %r82, -2147483648;
	mov.b32 	%r53, 1127219200;
	mov.b64 	%fd53, {%r52, %r53};
	mov.b32 	%r54, -2147483648;
	mov.b64 	%fd54, {%r54, %r53};
	sub.f64 	%fd55, %fd53, %fd54;
	fma.rn.f64 	%fd56, %fd55, 0d3FE62E42FEFA39EF, %fd37;
	fma.rn.f64 	%fd57, %fd55, 0dBFE62E42FEFA39EF, %fd56;
	sub.f64 	%fd58, %fd57, %fd37;
	sub.f64 	%fd59, %fd52, %fd58;
	fma.rn.f64 	%fd60, %fd55, 0d3C7ABC9E3B39803F, %fd59;
	add.f64 	%fd134, %fd56, %fd60;
	bra.uni 	$L__BB9_7;
$L__BB9_6:
	fma.rn.f64 	%fd28, %fd132, 0d7FF0000000000000, 0d7FF0000000000000;
	{
	.reg .b32 %temp; 
	mov.b64 	{%temp, %r44}, %fd132;
	}
	and.b32  	%r45, %r44, 2147483647;
	setp.eq.s32 	%p3, %r45, 0;
	selp.f64 	%fd134, 0dFFF0000000000000, %fd28, %p3;
$L__BB9_7:
	mul.f64 	%fd61, %fd134, 0d3C7777D0FFDA0D24;
	fma.rn.f64 	%fd62, %fd134, 0d3FF71547652B82FE, %fd61;
	cvt.rzi.s32.f64 	%r13, %fd62;
	setp.lt.s32 	%p5, %r13, 1;
	@%p5 bra 	$L__BB9_21;
	shr.u32 	%r56, %r30, 31;
	add.s32 	%r57, %r30, %r56;
	shr.s32 	%r14, %r57, 1;
	neg.s32 	%r84, %r13;
	mov.b32 	%r83, 0;
	mov.u64 	%rd11, __cudart_sin_cos_coeffs;
$L__BB9_9:
	setp.ge.s32 	%p6, %r1, %r14;
	add.s32 	%r83, %r83, 1;
	@%p6 bra 	$L__BB9_20;
	mov.b32 	%r58, 1;
	shl.b32 	%r59, %r58, %r83;
	shr.s32 	%r19, %r59, 1;
	rem.s32 	%r20, %r1, %r19;
	cvt.rn.f64.u32 	%fd63, %r20;
	mul.f64 	%fd64, %fd63, 0dC01921FB54442D18;
	cvt.rn.f64.s32 	%fd65, %r59;
	div.rn.f64 	%fd10, %fd64, %fd65;
	abs.f64 	%fd11, %fd10;
	setp.neu.f64 	%p7, %fd11, 0d7FF0000000000000;
	@%p7 bra 	$L__BB9_12;
	mov.f64 	%fd71, 0d0000000000000000;
	mul.rn.f64 	%fd136, %fd10, %fd71;
	mov.b32 	%r86, 1;
	bra.uni 	$L__BB9_15;
$L__BB9_12:
	mul.f64 	%fd66, %fd10, 0d3FE45F306DC9C883;
	cvt.rni.s32.f64 	%r85, %fd66;
	cvt.rn.f64.s32 	%fd67, %r85;
	fma.rn.f64 	%fd68, %fd67, 0dBFF921FB54442D18, %fd10;
	fma.rn.f64 	%fd69, %fd67, 0dBC91A62633145C00, %fd68;
	fma.rn.f64 	%fd136, %fd67, 0dB97B839A252049C0, %fd69;
	setp.ltu.f64 	%p8, %fd11, 0d41E0000000000000;
	@%p8 bra 	$L__BB9_14;
	{ // callseq 2, 0
	.param .b64 param0;
	st.param.f64 	[param0], %fd10;
	.param .align 16 .b8 retval0[16];
	call.uni (retval0), 
	__internal_trig_reduction_slowpathd, 
	(
	param0
	);
	ld.param.f64 	%fd136, [retval0];
	ld.param.b32 	%r85, [retval0+8];
	} // callseq 2
$L__BB9_14:
	add.s32 	%r86, %r85, 1;
$L__BB9_15:
	setp.neu.f64 	%p9, %fd11, 0d7FF0000000000000;
	shl.b32 	%r62, %r86, 6;
	cvt.u64.u32 	%rd9, %r62;
	and.b64  	%rd10, %rd9, 64;
	add.s64 	%rd12, %rd11, %rd10;
	mul.rn.f64 	%fd72, %fd136, %fd136;
	and.b32  	%r63, %r86, 1;
	setp.eq.b32 	%p10, %r63, 1;
	selp.f64 	%fd73, 0dBDA8FF8320FD8164, 0d3DE5DB65F9785EBA, %p10;
	ld.global.nc.v2.f64 	{%fd74, %fd75}, [%rd12];
	fma.rn.f64 	%fd76, %fd73, %fd72, %fd74;
	fma.rn.f64 	%fd77, %fd76, %fd72, %fd75;
	ld.global.nc.v2.f64 	{%fd78, %fd79}, [%rd12+16];
	fma.rn.f64 	%fd80, %fd77, %fd72, %fd78;
	fma.rn.f64 	%fd81, %fd80, %fd72, %fd79;
	ld.global.nc.v2.f64 	{%fd82, %fd83}, [%rd12+32];
	fma.rn.f64 	%fd84, %fd81, %fd72, %fd82;
	fma.rn.f64 	%fd85, %fd84, %fd72, %fd83;
	fma.rn.f64 	%fd86, %fd85, %fd136, %fd136;
	fma.rn.f64 	%fd87, %fd85, %fd72, 0d3FF0000000000000;
	selp.f64 	%fd88, %fd87, %fd86, %p10;
	and.b32  	%r64, %r86, 2;
	setp.eq.s32 	%p11, %r64, 0;
	mov.f64 	%fd89, 0d0000000000000000;
	sub.f64 	%fd90, %fd89, %fd88;
	selp.f64 	%fd17, %fd88, %fd90, %p11;
	@%p9 bra 	$L__BB9_17;
	mov.f64 	%fd96, 0d0000000000000000;
	mul.rn.f64 	%fd137, %fd10, %fd96;
	mov.b32 	%r87, 0;
	bra.uni 	$L__BB9_19;
$L__BB9_17:
	mul.f64 	%fd91, %fd10, 0d3FE45F306DC9C883;
	cvt.rni.s32.f64 	%r87, %fd91;
	cvt.rn.f64.s32 	%fd92, %r87;
	fma.rn.f64 	%fd93, %fd92, 0dBFF921FB54442D18, %fd10;
	fma.rn.f64 	%fd94, %fd92, 0dBC91A62633145C00, %fd93;
	fma.rn.f64 	%fd137, %fd92, 0dB97B839A252049C0, %fd94;
	setp.ltu.f64 	%p12, %fd11, 0d41E0000000000000;
	@%p12 bra 	$L__BB9_19;
	{ // callseq 3, 0
	.param .b64 param0;
	st.param.f64 	[param0], %fd10;
	.param .align 16 .b8 retval0[16];
	call.uni (retval0), 
	__internal_trig_reduction_slowpathd, 
	(
	param0
	);
	ld.param.f64 	%fd137, [retval0];
	ld.param.b32 	%r87, [retval0+8];
	} // callseq 3
$L__BB9_19:
	div.s32 	%r67, %r1, %r19;
	shl.b32 	%r68, %r67, %r83;
	add.s32 	%r69, %r68, %r20;
	shl.b32 	%r70, %r87, 6;
	cvt.u64.u32 	%rd13, %r70;
	and.b64  	%rd14, %rd13, 64;
	add.s64 	%rd16, %rd11, %rd14;
	mul.rn.f64 	%fd97, %fd137, %fd137;
	and.b32  	%r71, %r87, 1;
	setp.eq.b32 	%p13, %r71, 1;
	selp.f64 	%fd98, 0dBDA8FF8320FD8164, 0d3DE5DB65F9785EBA, %p13;
	ld.global.nc.v2.f64 	{%fd99, %fd100}, [%rd16];
	fma.rn.f64 	%fd101, %fd98, %fd97, %fd99;
	fma.rn.f64 	%fd102, %fd101, %fd97, %fd100;
	ld.global.nc.v2.f64 	{%fd103, %fd104}, [%rd16+16];
	fma.rn.f64 	%fd105, %fd102, %fd97, %fd103;
	fma.rn.f64 	%fd106, %fd105, %fd97, %fd104;
	ld.global.nc.v2.f64 	{%fd107, %fd108}, [%rd16+32];
	fma.rn.f64 	%fd109, %fd106, %fd97, %fd107;
	fma.rn.f64 	%fd110, %fd109, %fd97, %fd108;
	fma.rn.f64 	%fd111, %fd110, %fd137, %fd137;
	fma.rn.f64 	%fd112, %fd110, %fd97, 0d3FF0000000000000;
	selp.f64 	%fd113, %fd112, %fd111, %p13;
	and.b32  	%r72, %r87, 2;
	setp.eq.s32 	%p14, %r72, 0;
	mov.f64 	%fd114, 0d0000000000000000;
	sub.f64 	%fd115, %fd114, %fd113;
	selp.f64 	%fd116, %fd113, %fd115, %p14;
	add.s32 	%r73, %r69, %r19;
	shl.b32 	%r74, %r73, 4;
	add.s32 	%r76, %r34, %r74;
	ld.shared.v2.f64 	{%fd117, %fd118}, [%r76];
	mul.f64 	%fd119, %fd17, %fd117;
	mul.f64 	%fd120, %fd118, %fd116;
	sub.f64 	%fd121, %fd119, %fd120;
	mul.f64 	%fd122, %fd117, %fd116;
	fma.rn.f64 	%fd123, %fd17, %fd118, %fd122;
	shl.b32 	%r77, %r69, 4;
	add.s32 	%r78, %r34, %r77;
	ld.shared.v2.f64 	{%fd124, %fd125}, [%r78];
	add.f64 	%fd126, %fd124, %fd121;
	add.f64 	%fd127, %fd125, %fd123;
	st.shared.v2.f64 	[%r78], {%fd126, %fd127};
	sub.f64 	%fd128, %fd124, %fd121;
	sub.f64 	%fd129, %fd125, %fd123;
	st.shared.v2.f64 	[%r76], {%fd128, %fd129};
$L__BB9_20:
	bar.sync 	0;
	add.s32 	%r84, %r84, 1;
	setp.ne.s32 	%p15, %r84, 0;
	@%p15 bra 	$L__BB9_9;
$L__BB9_21:
	ld.shared.v2.f64 	{%fd130, %fd131}, [%r2];
	st.global.v2.f64 	[%rd1], {%fd130, %fd131};
	ret;

}
	// .globl	_Z19fft_rows_kernel_allP7double2i
.visible .entry _Z19fft_rows_kernel_allP7double2i(
	.param .u64 .ptr .align 1 _Z19fft_rows_kernel_allP7double2i_param_0,
	.param .u32 _Z19fft_rows_kernel_allP7double2i_param_1
)
{
	.reg .pred 	%p<15>;
	.reg .b32 	%r<53>;
	.reg .b32 	%f<25>;
	.reg .b64 	%rd<15>;
	.reg .b64 	%fd<83>;

	ld.param.u64 	%rd2, [_Z19fft_rows_kernel_allP7double2i_param_0];
	ld.param.u32 	%r22, [_Z19fft_rows_kernel_allP7double2i_param_1];
	cvta.to.global.u64 	%rd1, %rd2;
	mov.u32 	%r1, %tid.x;
	mov.u32 	%r23, %ctaid.x;
	cvt.rn.f32.s32 	%f1, %r22;
	setp.lt.s32 	%p1, %r22, 1;
	mul.f32 	%f2, %f1, 0f4B000000;
	selp.f32 	%f3, %f2, %f1, %p1;
	selp.f32 	%f4, 0fC1B80000, 0f00000000, %p1;
	mov.b32 	%r24, %f3;
	add.s32 	%r25, %r24, -1060439283;
	and.b32  	%r26, %r25, -8388608;
	sub.s32 	%r27, %r24, %r26;
	mov.b32 	%f5, %r27;
	cvt.rn.f32.s32 	%f6, %r26;
	fma.rn.f32 	%f7, %f6, 0f34000000, %f4;
	add.f32 	%f8, %f5, 0fBF800000;
	fma.rn.f32 	%f9, %f8, 0f3DC6B27F, 0fBE2C7F30;
	fma.rn.f32 	%f10, %f9, %f8, 0f3E2FCF2A;
	fma.rn.f32 	%f11, %f10, %f8, 0fBE374E43;
	fma.rn.f32 	%f12, %f11, %f8, 0f3E520BF4;
	fma.rn.f32 	%f13, %f12, %f8, 0fBE763C8B;
	fma.rn.f32 	%f14, %f13, %f8, 0f3E93BF99;
	fma.rn.f32 	%f15, %f14, %f8, 0fBEB8AA49;
	fma.rn.f32 	%f16, %f15, %f8, 0f3EF6384A;
	fma.rn.f32 	%f17, %f16, %f8, 0fBF38AA3B;
	mul.f32 	%f18, %f8, %f17;
	mul.f32 	%f19, %f8, %f18;
	fma.rn.f32 	%f20, %f8, 0f3FB8AA3B, %f19;
	add.f32 	%f21, %f7, %f20;
	setp.gt.u32 	%p2, %r24, 2139095039;
	fma.rn.f32 	%f22, %f3, 0f7F800000, 0f7F800000;
	selp.f32 	%f23, %f22, %f21, %p2;
	setp.eq.f32 	%p3, %f3, 0f00000000;
	selp.f32 	%f24, 0fFF800000, %f23, %p3;
	cvt.rzi.s32.f32 	%r28, %f24;
	shr.u32 	%r29, %r22, 31;
	add.s32 	%r30, %r22, %r29;
	shr.s32 	%r2, %r30, 1;
	mul.lo.s32 	%r3, %r22, %r23;
	mov.u32 	%r4, %ntid.x;
	max.s32 	%r31, %r28, 0;
	add.s32 	%r5, %r31, 1;
	mov.b32 	%r48, 1;
	mov.u64 	%rd5, __cudart_sin_cos_coeffs;
$L__BB10_1:
	setp.eq.s32 	%p4, %r48, %r5;
	@%p4 bra 	$L__BB10_15;
	setp.ge.s32 	%p5, %r1, %r2;
	mov.b32 	%r32, 1;
	shl.b32 	%r7, %r32, %r48;
	shr.s32 	%r8, %r7, 1;
	@%p5 bra 	$L__BB10_14;
	cvt.rn.f64.s32 	%fd1, %r7;
	mov.u32 	%r49, %r1;
$L__BB10_4:
	rem.s32 	%r10, %r49, %r8;
	cvt.rn.f64.u32 	%fd14, %r10;
	mul.f64 	%fd15, %fd14, 0dC01921FB54442D18;
	div.rn.f64 	%fd2, %fd15, %fd1;
	abs.f64 	%fd3, %fd2;
	setp.neu.f64 	%p6, %fd3, 0d7FF0000000000000;
	@%p6 bra 	$L__BB10_6;
	mov.f64 	%fd21, 0d0000000000000000;
	mul.rn.f64 	%fd81, %fd2, %fd21;
	mov.b32 	%r51, 1;
	bra.uni 	$L__BB10_9;
$L__BB10_6:
	mul.f64 	%fd16, %fd2, 0d3FE45F306DC9C883;
	cvt.rni.s32.f64 	%r50, %fd16;
	cvt.rn.f64.s32 	%fd17, %r50;
	fma.rn.f64 	%fd18, %fd17, 0dBFF921FB54442D18, %fd2;
	fma.rn.f64 	%fd19, %fd17, 0dBC91A62633145C00, %fd18;
	fma.rn.f64 	%fd81, %fd17, 0dB97B839A252049C0, %fd19;
	setp.ltu.f64 	%p7, %fd3, 0d41E0000000000000;
	@%p7 bra 	$L__BB10_8;
	{ // callseq 4, 0
	.param .b64 param0;
	st.param.f64 	[param0], %fd2;
	.param .align 16 .b8 retval0[16];
	call.uni (retval0), 
	__internal_trig_reduction_slowpathd, 
	(
	param0
	);
	ld.param.f64 	%fd81, [retval0];
	ld.param.b32 	%r50, [retval0+8];
	} // callseq 4
$L__BB10_8:
	add.s32 	%r51, %r50, 1;
$L__BB10_9:
	setp.neu.f64 	%p8, %fd3, 0d7FF0000000000000;
	shl.b32 	%r35, %r51, 6;
	cvt.u64.u32 	%rd3, %r35;
	and.b64  	%rd4, %rd3, 64;
	add.s64 	%rd6, %rd5, %rd4;
	mul.rn.f64 	%fd22, %fd81, %fd81;
	and.b32  	%r36, %r51, 1;
	setp.eq.b32 	%p9, %r36, 1;
	selp.f64 	%fd23, 0dBDA8FF8320FD8164, 0d3DE5DB65F9785EBA, %p9;
	ld.global.nc.v2.f64 	{%fd24, %fd25}, [%rd6];
	fma.rn.f64 	%fd26, %fd23, %fd22, %fd24;
	fma.rn.f64 	%fd27, %fd26, %fd22, %fd25;
	ld.global.nc.v2.f64 	{%fd28, %fd29}, [%rd6+16];
	fma.rn.f64 	%fd30, %fd27, %fd22, %fd28;
	fma.rn.f64 	%fd31, %fd30, %fd22, %fd29;
	ld.global.nc.v2.f64 	{%fd32, %fd33}, [%rd6+32];
	fma.rn.f64 	%fd34, %fd31, %fd22, %fd32;
	fma.rn.f64 	%fd35, %fd34, %fd22, %fd33;
	fma.rn.f64 	%fd36, %fd35, %fd81, %fd81;
	fma.rn.f64 	%fd37, %fd35, %fd22, 0d3FF0000000000000;
	selp.f64 	%fd38, %fd37, %fd36, %p9;
	and.b32  	%r37, %r51, 2;
	setp.eq.s32 	%p10, %r37, 0;
	mov.f64 	%fd39, 0d0000000000000000;
	sub.f64 	%fd40, %fd39, %fd38;
	selp.f64 	%fd9, %fd38, %fd40, %p10;
	@%p8 bra 	$L__BB10_11;
	mov.f64 	%fd46, 0d0000000000000000;
	mul.rn.f64 	%fd82, %fd2, %fd46;
	mov.b32 	%r52, 0;
	bra.uni 	$L__BB10_13;
$L__BB10_11:
	mul.f64 	%fd41, %fd2, 0d3FE45F306DC9C883;
	cvt.rni.s32.f64 	%r52, %fd41;
	cvt.rn.f64.s32 	%fd42, %r52;
	fma.rn.f64 	%fd43, %fd42, 0dBFF921FB54442D18, %fd2;
	fma.rn.f64 	%fd44, %fd42, 0dBC91A62633145C00, %fd43;
	fma.rn.f64 	%fd82, %fd42, 0dB97B839A252049C0, %fd44;
	setp.ltu.f64 	%p11, %fd3, 0d41E0000000000000;
	@%p11 bra 	$L__BB10_13;
	{ // callseq 5, 0
	.param .b64 param0;
	st.param.f64 	[param0], %fd2;
	.param .align 16 .b8 retval0[16];
	call.uni (retval0), 
	__internal_trig_reduction_slowpathd, 
	(
	param0
	);
	ld.param.f64 	%fd82, [retval0];
	ld.param.b32 	%r52, [retval0+8];
	} // callseq 5
$L__BB10_13:
	div.s32 	%r40, %r49, %r8;
	shl.b32 	%r41, %r40, %r48;
	add.s32 	%r42, %r41, %r3;
	add.s32 	%r43, %r42, %r10;
	shl.b32 	%r44, %r52, 6;
	cvt.u64.u32 	%rd7, %r44;
	and.b64  	%rd8, %rd7, 64;
	add.s64 	%rd10, %rd5, %rd8;
	mul.rn.f64 	%fd47, %fd82, %fd82;
	and.b32  	%r45, %r52, 1;
	setp.eq.b32 	%p12, %r45, 1;
	selp.f64 	%fd48, 0dBDA8FF8320FD8164, 0d3DE5DB65F9785EBA, %p12;
	ld.global.nc.v2.f64 	{%fd49, %fd50}, [%rd10];
	fma.rn.f64 	%fd51, %fd48, %fd47, %fd49;
	fma.rn.f64 	%fd52, %fd51, %fd47, %fd50;
	ld.global.nc.v2.f64 	{%fd53, %fd54}, [%rd10+16];
	fma.rn.f64 	%fd55, %fd52, %fd47, %fd53;
	fma.rn.f64 	%fd56, %fd55, %fd47, %fd54;
	ld.global.nc.v2.f64 	{%fd57, %fd58}, [%rd10+32];
	fma.rn.f64 	%fd59, %fd56, %fd47, %fd57;
	fma.rn.f64 	%fd60, %fd59, %fd47, %fd58;
	fma.rn.f64 	%fd61, %fd60, %fd82, %fd82;
	fma.rn.f64 	%fd62, %fd60, %fd47, 0d3FF0000000000000;
	selp.f64 	%fd63, %fd62, %fd61, %p12;
	and.b32  	%r46, %r52, 2;
	setp.eq.s32 	%p13, %r46, 0;
	mov.f64 	%fd64, 0d0000000000000000;
	sub.f64 	%fd65, %fd64, %fd63;
	selp.f64 	%fd66, %fd63, %fd65, %p13;
	add.s32 	%r47, %r43, %r8;
	mul.wide.s32 	%rd11, %r47, 16;
	add.s64 	%rd12, %rd1, %rd11;
	ld.global.v2.f64 	{%fd67, %fd68}, [%rd12];
	mul.f64 	%fd69, %fd9, %fd67;
	mul.f64 	%fd70, %fd68, %fd66;
	sub.f64 	%fd71, %fd69, %fd70;
	mul.f64 	%fd72, %fd67, %fd66;
	fma.rn.f64 	%fd73, %fd9, %fd68, %fd72;
	mul.wide.s32 	%rd13, %r43, 16;
	add.s64 	%rd14, %rd1, %rd13;
	ld.global.v2.f64 	{%fd74, %fd75}, [%rd14];
	add.f64 	%fd76, %fd74, %fd71;
	add.f64 	%fd77, %fd75, %fd73;
	st.global.v2.f64 	[%rd14], {%fd76, %fd77};
	sub.f64 	%fd78, %fd74, %fd71;
	sub.f64 	%fd79, %fd75, %fd73;
	st.global.v2.f64 	[%rd12], {%fd78, %fd79};
	add.s32 	%r49, %r49, %r4;
	setp.lt.s32 	%p14, %r49, %r2;
	@%p14 bra 	$L__BB10_4;
$L__BB10_14:
	bar.sync 	0;
	add.s32 	%r48, %r48, 1;
	bra.uni 	$L__BB10_1;
$L__BB10_15:
	ret;

}
	// .globl	_Z21transpose_kernel_tileP7double2S0_ii
.visible .entry _Z21transpose_kernel_tileP7double2S0_ii(
	.param .u64 .ptr .align 1 _Z21transpose_kernel_tileP7double2S0_ii_param_0,
	.param .u64 .ptr .align 1 _Z21transpose_kernel_tileP7double2S0_ii_param_1,
	.param .u32 _Z21transpose_kernel_tileP7double2S0_ii_param_2,
	.param .u32 _Z21transpose_kernel_tileP7double2S0_ii_param_3
)
{
	.reg .b32 	%r<26>;
	.reg .b64 	%rd<13>;
	.reg .b64 	%fd<9>;
	// demoted variable
	.shared .align 16 .b8 _ZZ21transpose_kernel_tileP7double2S0_iiE4tile[16896];
	ld.param.u64 	%rd1, [_Z21transpose_kernel_tileP7double2S0_ii_param_0];
	ld.param.u64 	%rd2, [_Z21transpose_kernel_tileP7double2S0_ii_param_1];
	ld.param.u32 	%r1, [_Z21transpose_kernel_tileP7double2S0_ii_param_2];
	ld.param.u32 	%r2, [_Z21transpose_kernel_tileP7double2S0_ii_param_3];
	cvta.to.global.u64 	%rd3, %rd2;
	cvta.to.global.u64 	%rd4, %rd1;
	mov.u32 	%r3, %ctaid.x;
	shl.b32 	%r4, %r3, 5;
	mov.u32 	%r5, %tid.x;
	add.s32 	%r6, %r4, %r5;
	mov.u32 	%r7, %ctaid.y;
	shl.b32 	%r8, %r7, 5;
	mov.u32 	%r9, %tid.y;
	add.s32 	%r10, %r8, %r9;
	mov.u32 	%r11, _ZZ21transpose_kernel_tileP7double2S0_iiE4tile;
	mad.lo.s32 	%r12, %r9, 528, %r11;
	shl.b32 	%r13, %r5, 4;
	add.s32 	%r14, %r12, %r13;
	mad.lo.s32 	%r15, %r2, %r10, %r6;
	mul.wide.s32 	%rd5, %r15, 16;
	add.s64 	%rd6, %rd4, %rd5;
	ld.global.v2.f64 	{%fd1, %fd2}, [%rd6];
	st.shared.v2.f64 	[%r14], {%fd1, %fd2};
	shl.b32 	%r16, %r2, 4;
	add.s32 	%r17, %r15, %r16;
	mul.wide.s32 	%rd7, %r17, 16;
	add.s64 	%rd8, %rd4, %rd7;
	ld.global.v2.f64 	{%fd3, %fd4}, [%rd8];
	st.shared.v2.f64 	[%r14+8448], {%fd3, %fd4};
	bar.sync 	0;
	add.s32 	%r18, %r8, %r5;
	add.s32 	%r19, %r4, %r9;
	mad.lo.s32 	%r20, %r1, %r19, %r18;
	mul.wide.s32 	%rd9, %r20, 16;
	add.s64 	%rd10, %rd3, %rd9;
	mad.lo.s32 	%r21, %r5, 528, %r11;
	shl.b32 	%r22, %r9, 4;
	add.s32 	%r23, %r21, %r22;
	ld.shared.v2.f64 	{%fd5, %fd6}, [%r23];
	st.global.v2.f64 	[%rd10], {%fd5, %fd6};
	shl.b32 	%r24, %r1, 4;
	add.s32 	%r25, %r20, %r24;
	mul.wide.s32 	%rd11, %r25, 16;
	add.s64 	%rd12, %rd3, %rd11;
	ld.shared.v2.f64 	{%fd7, %fd8}, [%r23+256];
	st.global.v2.f64 	[%rd12], {%fd7, %fd8};
	ret;

}
.func  (.param .align 16 .b8 func_retval0[16]) __internal_trig_reduction_slowpathd(
	.param .b64 __internal_trig_reduction_slowpathd_param_0
)
{
	.local .align 8 .b8 	__local_depot12[40];
	.reg .b64 	%SP;
	.reg .b64 	%SPL;
	.reg .pred 	%p<10>;
	.reg .b32 	%r<47>;
	.reg .b64 	%rd<74>;
	.reg .b64 	%fd<5>;

	mov.u64 	%SPL, __local_depot12;
	ld.param.f64 	%fd4, [__internal_trig_reduction_slowpathd_param_0];
	add.u64 	%rd1, %SPL, 0;
	{
	.reg .b32 %temp; 
	mov.b64 	{%temp, %r1}, %fd4;
	}
	shr.u32 	%r2, %r1, 20;
	and.b32  	%r3, %r2, 2047;
	setp.eq.s32 	%p1, %r3, 2047;
	mov.b32 	%r46, 0;
	@%p1 bra 	$L__BB12_9;
	add.s32 	%r20, %r3, -1024;
	mov.b64 	%rd20, %fd4;
	shl.b64 	%rd2, %rd20, 11;
	shr.u32 	%r4, %r20, 6;
	sub.s32 	%r45, 15, %r4;
	sub.s32 	%r21, 19, %r4;
	setp.lt.u32 	%p2, %r20, 128;
	selp.b32 	%r6, 18, %r21, %p2;
	setp.ge.s32 	%p3, %r45, %r6;
	mov.b64 	%rd70, 0;
	@%p3 bra 	$L__BB12_4;
	add.s32 	%r23, %r6, %r4;
	neg.s32 	%r43, %r23;
	or.b64  	%rd3, %rd2, -9223372036854775808;
	mov.b64 	%rd70, 0;
	mov.b32 	%r42, 0;
	mov.u64 	%rd25, __cudart_i2opi_d;
	mov.u32 	%r44, %r45;
$L__BB12_3:
	.pragma "nounroll";
	mul.wide.s32 	%rd22, %r42, 8;
	add.s64 	%rd23, %rd1, %rd22;
	mul.wide.s32 	%rd24, %r44, 8;
	add.s64 	%rd26, %rd25, %rd24;
	ld.global.nc.u64 	%rd27, [%rd26];
	{
	.reg .u32 %r0, %r1, %r2, %r3, %alo, %ahi, %blo, %bhi, %clo, %chi;
	mov.b64 	{%alo,%ahi}, %rd27;
	mov.b64 	{%blo,%bhi}, %rd3;
	mov.b64 	{%clo,%chi}, %rd70;
	mad.lo.cc.u32 	%r0, %alo, %blo, %clo;
	madc.hi.cc.u32 	%r1, %alo, %blo, %chi;
	madc.hi.u32 	%r2, %alo, %bhi, 0;
	mad.lo.cc.u32 	%r1, %alo, %bhi, %r1;
	madc.hi.cc.u32 	%r2, %ahi, %blo, %r2;
	madc.hi.u32 	%r3, %ahi, %bhi, 0;
	mad.lo.cc.u32 	%r1, %ahi, %blo, %r1;
	madc.lo.cc.u32 	%r2, %ahi, %bhi, %r2;
	addc.u32 	%r3, %r3, 0;
	mov.b64 	%rd28, {%r0,%r1};
	mov.b64 	%rd70, {%r2,%r3};
	}
	st.local.u64 	[%rd23], %rd28;
	add.s32 	%r44, %r44, 1;
	add.s32 	%r43, %r43, 1;
	add.s32 	%r42, %r42, 1;
	setp.ne.s32 	%p4, %r43, -15;
	mov.u32 	%r45, %r6;
	@%p4 bra 	$L__BB12_3;
$L__BB12_4:
	cvt.s64.s32 	%rd29, %r45;
	cvt.u64.u32 	%rd30, %r4;
	add.s64 	%rd31, %rd30, %rd29;
	shl.b64 	%rd32, %rd31, 3;
	add.s64 	%rd33, %rd1, %rd32;
	st.local.u64 	[%rd33+-120], %rd70;
	and.b32  	%r15, %r2, 63;
	ld.local.u64 	%rd72, [%rd1+16];
	ld.local.u64 	%rd71, [%rd1+24];
	setp.eq.s32 	%p5, %r15, 0;
	@%p5 bra 	$L__BB12_6;
	shl.b64 	%rd34, %rd71, %r15;
	shr.u64 	%rd35, %rd72, 1;
	xor.b32  	%r24, %r15, 63;
	shr.u64 	%rd36, %rd35, %r24;
	or.b64  	%rd71, %rd34, %rd36;
	ld.local.u64 	%rd37, [%rd1+8];
	shl.b64 	%rd38, %rd72, %r15;
	shr.u64 	%rd39, %rd37, 1;
	shr.u64 	%rd40, %rd39, %r24;
	or.b64  	%rd72, %rd38, %rd40;
$L__BB12_6:
	and.b32  	%r25, %r1, -2147483648;
	shr.u64 	%rd41, %rd71, 62;
	cvt.u32.u64 	%r26, %rd41;
	mov.b64 	{%r27, %r28}, %rd71;
	mov.b64 	{%r29, %r30}, %rd72;
	shf.l.wrap.b32 	%r31, %r30, %r27, 2;
	shf.l.wrap.b32 	%r32, %r27, %r28, 2;
	mov.b64 	%rd42, {%r31, %r32};
	shl.b64 	%rd43, %rd72, 2;
	shr.u64 	%rd44, %rd42, 63;
	cvt.u32.u64 	%r33, %rd44;
	add.s32 	%r34, %r33, %r26;
	setp.eq.s32 	%p6, %r25, 0;
	neg.s32 	%r35, %r34;
	selp.b32 	%r46, %r34, %r35, %p6;
	setp.gt.s64 	%p7, %rd42, -1;
	mov.b64 	%rd45, 0;
	{
	.reg .u32 %r0, %r1, %r2, %r3, %a0, %a1, %a2, %a3, %b0, %b1, %b2, %b3;
	mov.b64 	{%a0,%a1}, %rd45;
	mov.b64 	{%a2,%a3}, %rd45;
	mov.b64 	{%b0,%b1}, %rd43;
	mov.b64 	{%b2,%b3}, %rd42;
	sub.cc.u32 	%r0, %a0, %b0;
	subc.cc.u32 	%r1, %a1, %b1;
	subc.cc.u32 	%r2, %a2, %b2;
	subc.u32 	%r3, %a3, %b3;
	mov.b64 	%rd46, {%r0,%r1};
	mov.b64 	%rd47, {%r2,%r3};
	}
	xor.b32  	%r36, %r25, -2147483648;
	selp.b64 	%rd73, %rd42, %rd47, %p7;
	selp.b64 	%rd14, %rd43, %rd46, %p7;
	selp.b32 	%r17, %r25, %r36, %p7;
	clz.b64 	%r37, %rd73;
	cvt.u64.u32 	%rd15, %r37;
	setp.eq.s32 	%p8, %r37, 0;
	@%p8 bra 	$L__BB12_8;
	cvt.u32.u64 	%r38, %rd15;
	and.b32  	%r39, %r38, 63;
	shl.b64 	%rd48, %rd73, %r39;
	shr.u64 	%rd49, %rd14, 1;
	not.b32 	%r40, %r38;
	and.b32  	%r41, %r40, 63;
	shr.u64 	%rd50, %rd49, %r41;
	or.b64  	%rd73, %rd48, %rd50;
$L__BB12_8:
	mov.b64 	%rd51, -3958705157555305931;
	{
	.reg .u32 %r0, %r1, %r2, %r3, %alo, %ahi, %blo, %bhi;
	mov.b64 	{%alo,%ahi}, %rd73;
	mov.b64 	{%blo,%bhi}, %rd51;
	mul.lo.u32 	%r0, %alo, %blo;
	mul.hi.u32 	%r1, %alo, %blo;
	mad.lo.cc.u32 	%r1, %alo, %bhi, %r1;
	madc.hi.u32 	%r2, %alo, %bhi, 0;
	mad.lo.cc.u32 	%r1, %ahi, %blo, %r1;
	madc.hi.cc.u32 	%r2, %ahi, %blo, %r2;
	madc.hi.u32 	%r3, %ahi, %bhi, 0;
	mad.lo.cc.u32 	%r2, %ahi, %bhi, %r2;
	addc.u32 	%r3, %r3, 0;
	mov.b64 	%rd52, {%r0,%r1};
	mov.b64 	%rd53, {%r2,%r3};
	}
	setp.gt.s64 	%p9, %rd53, 0;
	{
	.reg .u32 %r0, %r1, %r2, %r3, %a0, %a1, %a2, %a3, %b0, %b1, %b2, %b3;
	mov.b64 	{%a0,%a1}, %rd52;
	mov.b64 	{%a2,%a3}, %rd53;
	mov.b64 	{%b0,%b1}, %rd52;
	mov.b64 	{%b2,%b3}, %rd53;
	add.cc.u32 	%r0, %a0, %b0;
	addc.cc.u32 	%r1, %a1, %b1;
	addc.cc.u32 	%r2, %a2, %b2;
	addc.u32 	%r3, %a3, %b3;
	mov.b64 	%rd54, {%r0,%r1};
	mov.b64 	%rd55, {%r2,%r3};
	}
	selp.b64 	%rd56, %rd55, %rd53, %p9;
	selp.s64 	%rd57, -1, 0, %p9;
	sub.s64 	%rd58, %rd57, %rd15;
	cvt.u64.u32 	%rd59, %r17;
	shl.b64 	%rd60, %rd59, 32;
	add.s64 	%rd61, %rd56, 1;
	shr.u64 	%rd62, %rd61, 10;
	add.s64 	%rd63, %rd62, 1;
	shr.u64 	%rd64, %rd63, 1;
	shl.b64 	%rd65, %rd58, 52;
	add.s64 	%rd66, %rd65, %rd64;
	add.s64 	%rd67, %rd66, 4602678819172646912;
	or.b64  	%rd68, %rd67, %rd60;
	mov.b64 	%fd4, %rd68;
$L__BB12_9:
	st.param.f64 	[func_retval0], %fd4;
	st.param.b32 	[func_retval0+8], %r46;
	ret;

}


// ===== COMPILED SASS (sm_100) =====

	.target	sm_100

	.elftype	@"ET_EXEC"


//--------------------- .note.nv.tkinfo           --------------------------
	.section	.note.nv.tkinfo,"",@"SHT_NOTE"
	.sectionflags	@"SHF_NOTE_NV_TKINFO"
	.tkinfo
        /*0018*/ 	.word	0x00000002
        /*0030*/ 	.string	""
        /*0030*/ 	.string	"ptxas"
        /*0030*/ 	.string	"Cuda compilation tools, release 13.0, V13.0.88"
        /*0030*/ 	.string	"Build cuda_13.0.r13.0/compiler.36424714_0"
        /*0030*/ 	.string	"-arch sm_100 -m 64 "



//--------------------- .note.nv.cuinfo           --------------------------
	.section	.note.nv.cuinfo,"",@"SHT_NOTE"
	.sectionflags	@"SHF_NOTE_NV_CUINFO"
        /*0018*/ 	.short	0x0002
        /*001a*/ 	.short	0x0064
        /*001c*/ 	.short	0x0082
	.zero		2


//--------------------- .nv.info                  --------------------------
	.section	.nv.info,"",@"SHT_CUDA_INFO"
	.align	4


	//----- nvinfo : EIATTR_REGCOUNT
	.align		4
        /*0000*/ 	.byte	0x04, 0x2f
        /*0002*/ 	.short	(.L_3 - .L_2)
	.align		4
.L_2:
        /*0004*/ 	.word	index@(_Z22convert_to_gray_kernelPhS_iii)
        /*0008*/ 	.word	0x0000000a


	//----- nvinfo : EIATTR_FRAME_SIZE
	.align		4
.L_3:
        /*000c*/ 	.byte	0x04, 0x11
        /*000e*/ 	.short	(.L_5 - .L_4)
	.align		4
.L_4:
        /*0010*/ 	.word	index@(_Z22convert_to_gray_kernelPhS_iii)
        /*0014*/ 	.word	0x00000000


	//----- nvinfo : EIATTR_REGCOUNT
	.align		4
.L_5:
        /*0018*/ 	.byte	0x04, 0x2f
        /*001a*/ 	.short	(.L_7 - .L_6)
	.align		4
.L_6:
        /*001c*/ 	.word	index@(_Z13init_fft_dataPhP7double2iiii)
        /*0020*/ 	.word	0x0000000e


	//----- nvinfo : EIATTR_FRAME_SIZE
	.align		4
.L_7:
        /*0024*/ 	.byte	0x04, 0x11
        /*0026*/ 	.short	(.L_9 - .L_8)
	.align		4
.L_8:
        /*0028*/ 	.word	index@(_Z13init_fft_dataPhP7double2iiii)
        /*002c*/ 	.word	0x00000000


	//----- nvinfo : EIATTR_REGCOUNT
	.align		4
.L_9:
        /*0030*/ 	.byte	0x04, 0x2f
        /*0032*/ 	.short	(.L_11 - .L_10)
	.align		4
.L_10:
        /*0034*/ 	.word	index@(_Z27bit_reversal_reorder_kernelP7double2S0_Pii)
        /*0038*/ 	.word	0x0000000e


	//----- nvinfo : EIATTR_FRAME_SIZE
	.align		4
.L_11:
        /*003c*/ 	.byte	0x04, 0x11
        /*003e*/ 	.short	(.L_13 - .L_12)
	.align		4
.L_12:
        /*0040*/ 	.word	index@(_Z27bit_reversal_reorder_kernelP7double2S0_Pii)
        /*0044*/ 	.word	0x00000000


	//----- nvinfo : EIATTR_REGCOUNT
	.align		4
.L_13:
        /*0048*/ 	.byte	0x04, 0x2f
        /*004a*/ 	.short	(.L_15 - .L_14)
	.align		4
.L_14:
        /*004c*/ 	.word	index@(_Z31bit_reversal_reorder_kernel_allP7double2S0_Piii)
        /*0050*/ 	.word	0x00000020


	//----- nvinfo : EIATTR_FRAME_SIZE
	.align		4
.L_15:
        /*0054*/ 	.byte	0x04, 0x11
        /*0056*/ 	.short	(.L_17 - .L_16)
	.align		4
.L_16:
        /*0058*/ 	.word	index@(_Z31bit_reversal_reorder_kernel_allP7double2S0_Piii)
        /*005c*/ 	.word	0x00000000


	//----- nvinfo : EIATTR_REGCOUNT
	.align		4
.L_17:
        /*0060*/ 	.byte	0x04, 0x2f
        /*0062*/ 	.short	(.L_19 - .L_18)
	.align		4
.L_18:
        /*0064*/ 	.word	index@(_Z14fft_kernel_rowP7double2iiii)
        /*0068*/ 	.word	0x00000020


	//----- nvinfo : EIATTR_FRAME_SIZE
	.align		4
.L_19:
        /*006c*/ 	.byte	0x04, 0x11
        /*006e*/ 	.short	(.L_21 - .L_20)
	.align		4
.L_20:
        /*0070*/ 	.word	index@($_Z14fft_kernel_rowP7double2iiii$__internal_trig_reduction_slowpathd)
        /*0074*/ 	.word	0x00000028


	//----- nvinfo : EIATTR_FRAME_SIZE
	.align		4
.L_21:
        /*0078*/ 	.byte	0x04, 0x11
        /*007a*/ 	.short	(.L_23 - .L_22)
	.align		4
.L_22:
        /*007c*/ 	.word	index@($__internal_5_$__cuda_sm20_div_rn_f64_full)
        /*0080*/ 	.word	0x00000028


	//----- nvinfo : EIATTR_FRAME_SIZE
	.align		4
.L_23:
        /*0084*/ 	.byte	0x04, 0x11
        /*0086*/ 	.short	(.L_25 - .L_24)
	.align		4
.L_24:
        /*0088*/ 	.word	index@(_Z14fft_kernel_rowP7double2iiii)
        /*008c*/ 	.word	0x00000028


	//----- nvinfo : EIATTR_REGCOUNT
	.align		4
.L_25:
        /*0090*/ 	.byte	0x04, 0x2f
        /*0092*/ 	.short	(.L_27 - .L_26)
	.align		4
.L_26:
        /*0094*/ 	.word	index@(_Z16transpose_kernelP7double2S0_ii)
        /*0098*/ 	.word	0x0000000c


	//----- nvinfo : EIATTR_FRAME_SIZE
	.align		4
.L_27:
        /*009c*/ 	.byte	0x04, 0x11
        /*009e*/ 	.short	(.L_29 - .L_28)
	.align		4
.L_28:
        /*00a0*/ 	.word	index@(_Z16transpose_kernelP7double2S0_ii)
        /*00a4*/ 	.word	0x00000000


	//----- nvinfo : EIATTR_REGCOUNT
	.align		4
.L_29:
        /*00a8*/ 	.byte	0x04, 0x2f
        /*00aa*/ 	.short	(.L_31 - .L_30)
	.align		4
.L_30:
        /*00ac*/ 	.word	index@(_Z23center_frequency_kernelP7double2ii)
        /*00b0*/ 	.word	0x0000001e


	//----- nvinfo : EIATTR_FRAME_SIZE
	.align		4
.L_31:
        /*00b4*/ 	.byte	0x04, 0x11
        /*00b6*/ 	.short	(.L_33 - .L_32)
	.align		4
.L_32:
        /*00b8*/ 	.word	index@(_Z23center_frequency_kernelP7double2ii)
        /*00bc*/ 	.word	0x00000000


	//----- nvinfo : EIATTR_REGCOUNT
	.align		4
.L_33:
        /*00c0*/ 	.byte	0x04, 0x2f
        /*00c2*/ 	.short	(.L_35 - .L_34)
	.align		4
.L_34:
        /*00c4*/ 	.word	index@(_Z22compute_max_val_kernelP7double2Pdiii)
        /*00c8*/ 	.word	0x00000014


	//----- nvinfo : EIATTR_FRAME_SIZE
	.align		4
.L_35:
        /*00cc*/ 	.byte	0x04, 0x11
        /*00ce*/ 	.short	(.L_37 - .L_36)
	.align		4
.L_36:
        /*00d0*/ 	.word	index@($__internal_4_$__cuda_sm20_dsqrt_rn_f64_mediumpath_v1)
        /*00d4*/ 	.word	0x00000000


	//----- nvinfo : EIATTR_FRAME_SIZE
	.align		4
.L_37:
        /*00d8*/ 	.byte	0x04, 0x11
        /*00da*/ 	.short	(.L_39 - .L_38)
	.align		4
.L_38:
        /*00dc*/ 	.word	index@(_Z22compute_max_val_kernelP7double2Pdiii)
        /*00e0*/ 	.word	0x00000000


	//----- nvinfo : EIATTR_REGCOUNT
	.align		4
.L_39:
        /*00e4*/ 	.byte	0x04, 0x2f
        /*00e6*/ 	.short	(.L_41 - .L_40)
	.align		4
.L_40:
        /*00e8*/ 	.word	index@(_Z23convert_to_image_kernelP7double2PhPdiii)
        /*00ec*/ 	.word	0x0000001a


	//----- nvinfo : EIATTR_FRAME_SIZE
	.align		4
.L_41:
        /*00f0*/ 	.byte	0x04, 0x11
        /*00f2*/ 	.short	(.L_43 - .L_42)
	.align		4
.L_42:
        /*00f4*/ 	.word	index@($__internal_3_$__cuda_sm20_dsqrt_rn_f64_mediumpath_v1)
        /*00f8*/ 	.word	0x00000000


	//----- nvinfo : EIATTR_FRAME_SIZE
	.align		4
.L_43:
        /*00fc*/ 	.byte	0x04, 0x11
        /*00fe*/ 	.short	(.L_45 - .L_44)
	.align		4
.L_44:
        /*0100*/ 	.word	index@($__internal_2_$__cuda_sm20_div_rn_f64_full)
        /*0104*/ 	.word	0x00000000


	//----- nvinfo : EIATTR_FRAME_SIZE
	.align		4
.L_45:
        /*0108*/ 	.byte	0x04, 0x11
        /*010a*/ 	.short	(.L_47 - .L_46)
	.align		4
.L_46:
        /*010c*/ 	.word	index@(_Z23convert_to_image_kernelP7double2PhPdiii)
        /*0110*/ 	.word	0x00000000


	//----- nvinfo : EIATTR_REGCOUNT
	.align		4
.L_47:
        /*0114*/ 	.byte	0x04, 0x2f
        /*0116*/ 	.short	(.L_49 - .L_48)
	.align		4
.L_48:
        /*0118*/ 	.word	index@(_Z15fft_rows_kernelP7double2Piiii)
        /*011c*/ 	.word	0x00000024


	//----- nvinfo : EIATTR_FRAME_SIZE
	.align		4
.L_49:
        /*0120*/ 	.byte	0x04, 0x11
        /*0122*/ 	.short	(.L_51 - .L_50)
	.align		4
.L_50:
        /*0124*/ 	.word	index@($_Z15fft_rows_kernelP7double2Piiii$__internal_trig_reduction_slowpathd)
        /*0128*/ 	.word	0x00000028


	//----- nvinfo : EIATTR_FRAME_SIZE
	.align		4
.L_51:
        /*012c*/ 	.byte	0x04, 0x11
        /*012e*/ 	.short	(.L_53 - .L_52)
	.align		4
.L_52:
        /*0130*/ 	.word	index@($__internal_1_$__cuda_sm20_div_rn_f64_full)
        /*0134*/ 	.word	0x00000028


	//----- nvinfo : EIATTR_FRAME_SIZE
	.align		4
.L_53:
        /*0138*/ 	.byte	0x04, 0x11
        /*013a*/ 	.short	(.L_55 - .L_54)
	.align		4
.L_54:
        /*013c*/ 	.word	index@(_Z15fft_rows_kernelP7double2Piiii)
        /*0140*/ 	.word	0x00000028


	//----- nvinfo : EIATTR_REGCOUNT
	.align		4
.L_55:
        /*0144*/ 	.byte	0x04, 0x2f
        /*0146*/ 	.short	(.L_57 - .L_56)
	.align		4
.L_56:
        /*0148*/ 	.word	index@(_Z19fft_rows_kernel_allP7double2i)
        /*014c*/ 	.word	0x00000022


	//----- nvinfo : EIATTR_FRAME_SIZE
	.align		4
.L_57:
        /*0150*/ 	.byte	0x04, 0x11
        /*0152*/ 	.short	(.L_59 - .L_58)
	.align		4
.L_58:
        /*0154*/ 	.word	index@($_Z19fft_rows_kernel_allP7double2i$__internal_trig_reduction_slowpathd)
        /*0158*/ 	.word	0x00000028


	//----- nvinfo : EIATTR_FRAME_SIZE
	.align		4
.L_59:
        /*015c*/ 	.byte	0x04, 0x11
        /*015e*/ 	.short	(.L_61 - .L_60)
	.align		4
.L_60:
        /*0160*/ 	.word	index@($__internal_0_$__cuda_sm20_div_rn_f64_full)
        /*0164*/ 	.word	0x00000028


	//----- nvinfo : EIATTR_FRAME_SIZE
	.align		4
.L_61:
        /*0168*/ 	.byte	0x04, 0x11
        /*016a*/ 	.short	(.L_63 - .L_62)
	.align		4
.L_62:
        /*016c*/ 	.word	index@(_Z19fft_rows_kernel_allP7double2i)
        /*0170*/ 	.word	0x00000028


	//----- nvinfo : EIATTR_REGCOUNT
	.align		4
.L_63:
        /*0174*/ 	.byte	0x04, 0x2f
        /*0176*/ 	.short	(.L_65 - .L_64)
	.align		4
.L_64:
        /*0178*/ 	.word	index@(_Z21transpose_kernel_tileP7double2S0_ii)
        /*017c*/ 	.word	0x0000001c


	//----- nvinfo : EIATTR_FRAME_SIZE
	.align		4
.L_65:
        /*0180*/ 	.byte	0x04, 0x11
        /*0182*/ 	.short	(.L_67 - .L_66)
	.align		4
.L_66:
        /*0184*/ 	.word	index@(_Z21transpose_kernel_tileP7double2S0_ii)
        /*0188*/ 	.word	0x00000000


	//----- nvinfo : EIATTR_MIN_STACK_SIZE
	.align		4
.L_67:
        /*018c*/ 	.byte	0x04, 0x12
        /*018e*/ 	.short	(.L_69 - .L_68)
	.align		4
.L_68:
        /*0190*/ 	.word	index@(_Z21transpose_kernel_tileP7double2S0_ii)
        /*0194*/ 	.word	0x00000000


	//----- nvinfo : EIATTR_MIN_STACK_SIZE
	.align		4
.L_69:
        /*0198*/ 	.byte	0x04, 0x12
        /*019a*/ 	.short	(.L_71 - .L_70)
	.align		4
.L_70:
        /*019c*/ 	.word	index@(_Z19fft_rows_kernel_allP7double2i)
        /*01a0*/ 	.word	0x00000028


	//----- nvinfo : EIATTR_MIN_STACK_SIZE
	.align		4
.L_71:
        /*01a4*/ 	.byte	0x04, 0x12
        /*01a6*/ 	.short	(.L_73 - .L_72)
	.align		4
.L_72:
        /*01a8*/ 	.word	index@(_Z15fft_rows_kernelP7double2Piiii)
        /*01ac*/ 	.word	0x00000028


	//----- nvinfo : EIATTR_MIN_STACK_SIZE
	.align		4
.L_73:
        /*01b0*/ 	.byte	0x04, 0x12
        /*01b2*/ 	.short	(.L_75 - .L_74)
	.align		4
.L_74:
        /*01b4*/ 	.word	index@(_Z23convert_to_image_kernelP7double2PhPdiii)
        /*01b8*/ 	.word	0x00000000


	//----- nvinfo : EIATTR_MIN_STACK_SIZE
	.align		4
.L_75:
        /*01bc*/ 	.byte	0x04, 0x12
        /*01be*/ 	.short	(.L_77 - .L_76)
	.align		4
.L_76:
        /*01c0*/ 	.word	index@(_Z22compute_max_val_kernelP7double2Pdiii)
        /*01c4*/ 	.word	0x00000000


	//----- nvinfo : EIATTR_MIN_STACK_SIZE
	.align		4
.L_77:
        /*01c8*/ 	.byte	0x04, 0x12
        /*01ca*/ 	.short	(.L_79 - .L_78)
	.align		4
.L_78:
        /*01cc*/ 	.word	index@(_Z23center_frequency_kernelP7double2ii)
        /*01d0*/ 	.word	0x00000000


	//----- nvinfo : EIATTR_MIN_STACK_SIZE
	.align		4
.L_79:
        /*01d4*/ 	.byte	0x04, 0x12
        /*01d6*/ 	.short	(.L_81 - .L_80)
	.align		4
.L_80:
        /*01d8*/ 	.word	index@(_Z16transpose_kernelP7double2S0_ii)
        /*01dc*/ 	.word	0x00000000


	//----- nvinfo : EIATTR_MIN_STACK_SIZE
	.align		4
.L_81:
        /*01e0*/ 	.byte	0x04, 0x12
        /*01e2*/ 	.short	(.L_83 - .L_82)
	.align		4
.L_82:
        /*01e4*/ 	.word	index@(_Z14fft_kernel_rowP7double2iiii)
        /*01e8*/ 	.word	0x00000028


	//----- nvinfo : EIATTR_MIN_STACK_SIZE
	.align		4
.L_83:
        /*01ec*/ 	.byte	0x04, 0x12
        /*01ee*/ 	.short	(.L_85 - .L_84)
	.align		4
.L_84:
        /*01f0*/ 	.word	index@(_Z31bit_reversal_reorder_kernel_allP7double2S0_Piii)
        /*01f4*/ 	.word	0x00000000


	//----- nvinfo : EIATTR_MIN_STACK_SIZE
	.align		4
.L_85:
        /*01f8*/ 	.byte	0x04, 0x12
        /*01fa*/ 	.short	(.L_87 - .L_86)
	.align		4
.L_86:
        /*01fc*/ 	.word	index@(_Z27bit_reversal_reorder_kernelP7double2S0_Pii)
        /*0200*/ 	.word	0x00000000


	//----- nvinfo : EIATTR_MIN_STACK_SIZE
	.align		4
.L_87:
        /*0204*/ 	.byte	0x04, 0x12
        /*0206*/ 	.short	(.L_89 - .L_88)
	.align		4
.L_88:
        /*0208*/ 	.word	index@(_Z13init_fft_dataPhP7double2iiii)
        /*020c*/ 	.word	0x00000000


	//----- nvinfo : EIATTR_MIN_STACK_SIZE
	.align		4
.L_89:
        /*0210*/ 	.byte	0x04, 0x12
        /*0212*/ 	.short	(.L_91 - .L_90)
	.align		4
.L_90:
        /*0214*/ 	.word	index@(_Z22convert_to_gray_kernelPhS_iii)
        /*0218*/ 	.word	0x00000000
.L_91:


//--------------------- .nv.compat                --------------------------
	.section	.nv.compat,"",@"SHT_CUDA_COMPAT_INFO"
	.align	4
        /*0000*/ 	.byte	0x02, 0x09, 0x00, 0x00, 0x02, 0x02, 0x01, 0x00, 0x02, 0x05, 0x05, 0x00, 0x03, 0x07, 0x01, 0x01
        /*0010*/ 	.byte	0x02, 0x03, 0x00, 0x00, 0x02, 0x06, 0x01, 0x00, 0x04, 0x0b, 0x08, 0x00, 0x01, 0x00, 0x00, 0x00
        /*0020*/ 	.byte	0x00, 0x00, 0x00, 0x00


//--------------------- .nv.info._Z21transpose_kernel_tileP7double2S0_ii --------------------------
	.section	.nv.info._Z21transpose_kernel_tileP7double2S0_ii,"",@"SHT_CUDA_INFO"
	.sectionflags	@""
	.align	4


	//----- nvinfo : EIATTR_CUDA_API_VERSION
	.align		4
        /*0000*/ 	.byte	0x04, 0x37
        /*0002*/ 	.short	(.L_93 - .L_92)
.L_92:
        /*0004*/ 	.word	0x00000082


	//----- nvinfo : EIATTR_KPARAM_INFO
	.align		4
.L_93:
        /*0008*/ 	.byte	0x04, 0x17
        /*000a*/ 	.short	(.L_95 - .L_94)
.L_94:
        /*000c*/ 	.word	0x00000000
        /*0010*/ 	.short	0x0003
        /*0012*/ 	.short	0x0014
        /*0014*/ 	.byte	0x00, 0xf0, 0x11, 0x00


	//----- nvinfo : EIATTR_KPARAM_INFO
	.align		4
.L_95:
        /*0018*/ 	.byte	0x04, 0x17
        /*001a*/ 	.short	(.L_97 - .L_96)
.L_96:
        /*001c*/ 	.word	0x00000000
        /*0020*/ 	.short	0x0002
        /*0022*/ 	.short	0x0010
        /*0024*/ 	.byte	0x00, 0xf0, 0x11, 0x00


	//----- nvinfo : EIATTR_KPARAM_INFO
	.align		4
.L_97:
        /*0028*/ 	.byte	0x04, 0x17
        /*002a*/ 	.short	(.L_99 - .L_98)
.L_98:
        /*002c*/ 	.word	0x00000000
        /*0030*/ 	.short	0x0001
        /*0032*/ 	.short	0x0008
        /*0034*/ 	.byte	0x00, 0xf5, 0x21, 0x00


	//----- nvinfo : EIATTR_KPARAM_INFO
	.align		4
.L_99:
        /*0038*/ 	.byte	0x04, 0x17
        /*003a*/ 	.short	(.L_101 - .L_100)
.L_100:
        /*003c*/ 	.word	0x00000000
        /*0040*/ 	.short	0x0000
        /*0042*/ 	.short	0x0000
        /*0044*/ 	.byte	0x00, 0xf5, 0x21, 0x00


	//----- nvinfo : EIATTR_SPARSE_MMA_MASK
	.align		4
.L_101:
        /*0048*/ 	.byte	0x03, 0x50
        /*004a*/ 	.short	0x0000


	//----- nvinfo : EIATTR_MAXREG_COUNT
	.align		4
        /*004c*/ 	.byte	0x03, 0x1b
        /*004e*/ 	.short	0x00ff


	//----- nvinfo : EIATTR_NUM_BARRIERS
	.align		4
        /*0050*/ 	.byte	0x02, 0x4c
        /*0052*/ 	.byte	0x01
	.zero		1


	//----- nvinfo : EIATTR_MERCURY_ISA_VERSION
	.align		4
        /*0054*/ 	.byte	0x03, 0x5f
        /*0056*/ 	.short	0x0101


	//----- nvinfo : EIATTR_VRC_CTA_INIT_COUNT
	.align		4
        /*0058*/ 	.byte	0x02, 0x4a
	.zero		1
	.zero		1


	//----- nvinfo : EIATTR_EXIT_INSTR_OFFSETS
	.align		4
        /*005c*/ 	.byte	0x04, 0x1c
        /*005e*/ 	.short	(.L_103 - .L_102)


	//   ....[0]....
.L_102:
        /*0060*/ 	.word	0x00000260


	//----- nvinfo : EIATTR_CBANK_PARAM_SIZE
	.align		4
.L_103:
        /*0064*/ 	.byte	0x03, 0x19
        /*0066*/ 	.short	0x0018


	//----- nvinfo : EIATTR_PARAM_CBANK
	.align		4
        /*0068*/ 	.byte	0x04, 0x0a
        /*006a*/ 	.short	(.L_105 - .L_104)
	.align		4
.L_104:
        /*006c*/ 	.word	index@(.nv.constant0._Z21transpose_kernel_tileP7double2S0_ii)
        /*0070*/ 	.short	0x0380
        /*0072*/ 	.short	0x0018


	//----- nvinfo : EIATTR_SW_WAR
	.align		4
.L_105:
        /*0074*/ 	.byte	0x04, 0x36
        /*0076*/ 	.short	(.L_107 - .L_106)
.L_106:
        /*0078*/ 	.word	0x00000008
.L_107:


//--------------------- .nv.info._Z19fft_rows_kernel_allP7double2i --------------------------
	.section	.nv.info._Z19fft_rows_kernel_allP7double2i,"",@"SHT_CUDA_INFO"
	.sectionflags	@""
	.align	4


	//----- nvinfo : EIATTR_CUDA_API_VERSION
	.align		4
        /*0000*/ 	.byte	0x04, 0x37
        /*0002*/ 	.short	(.L_109 - .L_108)
.L_108:
        /*0004*/ 	.word	0x00000082


	//----- nvinfo : EIATTR_KPARAM_INFO
	.align		4
.L_109:
        /*0008*/ 	.byte	0x04, 0x17
        /*000a*/ 	.short	(.L_111 - .L_110)
.L_110:
        /*000c*/ 	.word	0x00000000
        /*0010*/ 	.short	0x0001
        /*0012*/ 	.short	0x0008
        /*0014*/ 	.byte	0x00, 0xf0, 0x11, 0x00


	//----- nvinfo : EIATTR_KPARAM_INFO
	.align		4
.L_111:
        /*0018*/ 	.byte	0x04, 0x17
        /*001a*/ 	.short	(.L_113 - .L_112)
.L_112:
        /*001c*/ 	.word	0x00000000
        /*0020*/ 	.short	0x0000
        /*0022*/ 	.short	0x0000
        /*0024*/ 	.byte	0x00, 0xf5, 0x21, 0x00


	//----- nvinfo : EIATTR_SPARSE_MMA_MASK
	.align		4
.L_113:
        /*0028*/ 	.byte	0x03, 0x50
        /*002a*/ 	.short	0x0000


	//----- nvinfo : EIATTR_MAXREG_COUNT
	.align		4
        /*002c*/ 	.byte	0x03, 0x1b
        /*002e*/ 	.short	0x00ff


	//----- nvinfo : EIATTR_NUM_BARRIERS
	.align		4
        /*0030*/ 	.byte	0x02, 0x4c
        /*0032*/ 	.byte	0x01
	.zero		1


	//----- nvinfo : EIATTR_MERCURY_ISA_VERSION
	.align		4
        /*0034*/ 	.byte	0x03, 0x5f
        /*0036*/ 	.short	0x0101


	//----- nvinfo : EIATTR_VRC_CTA_INIT_COUNT
	.align		4
        /*0038*/ 	.byte	0x02, 0x4a
	.zero		1
	.zero		1


	//----- nvinfo : EIATTR_EXIT_INSTR_OFFSETS
	.align		4
        /*003c*/ 	.byte	0x04, 0x1c
        /*003e*/ 	.short	(.L_115 - .L_114)


	//   ....[0]....
.L_114:
        /*0040*/ 	.word	0x00000240


	//   ....[1]....
        /*0044*/ 	.word	0x00001080


	//----- nvinfo : EIATTR_CRS_STACK_SIZE
	.align		4
.L_115:
        /*0048*/ 	.byte	0x04, 0x1e
        /*004a*/ 	.short	(.L_117 - .L_116)
.L_116:
        /*004c*/ 	.word	0x00000000


	//----- nvinfo : EIATTR_CBANK_PARAM_SIZE
	.align		4
.L_117:
        /*0050*/ 	.byte	0x03, 0x19
        /*0052*/ 	.short	0x000c


	//----- nvinfo : EIATTR_PARAM_CBANK
	.align		4
        /*0054*/ 	.byte	0x04, 0x0a
        /*0056*/ 	.short	(.L_119 - .L_118)
	.align		4
.L_118:
        /*0058*/ 	.word	index@(.nv.constant0._Z19fft_rows_kernel_allP7double2i)
        /*005c*/ 	.short	0x0380
        /*005e*/ 	.short	0x000c


	//----- nvinfo : EIATTR_SW_WAR
	.align		4
.L_119:
        /*0060*/ 	.byte	0x04, 0x36
        /*0062*/ 	.short	(.L_121 - .L_120)
.L_120:
        /*0064*/ 	.word	0x00000008
.L_121:


//--------------------- .nv.info._Z15fft_rows_kernelP7double2Piiii --------------------------
	.section	.nv.info._Z15fft_rows_kernelP7double2Piiii,"",@"SHT_CUDA_INFO"
	.sectionflags	@""
	.align	4


	//----- nvinfo : EIATTR_CUDA_API_VERSION
	.align		4
        /*0000*/ 	.byte	0x04, 0x37
        /*0002*/ 	.short	(.L_123 - .L_122)
.L_122:
        /*0004*/ 	.word	0x00000082


	//----- nvinfo : EIATTR_KPARAM_INFO
	.align		4
.L_123:
        /*0008*/ 	.byte	0x04, 0x17
        /*000a*/ 	.short	(.L_125 - .L_124)
.L_124:
        /*000c*/ 	.word	0x00000000
        /*0010*/ 	.short	0x0004
        /*0012*/ 	.short	0x0018
        /*0014*/ 	.byte	0x00, 0xf0, 0x11, 0x00


	//----- nvinfo : EIATTR_KPARAM_INFO
	.align		4
.L_125:
        /*0018*/ 	.byte	0x04, 0x17
        /*001a*/ 	.short	(.L_127 - .L_126)
.L_126:
        /*001c*/ 	.word	0x00000000
        /*0020*/ 	.short	0x0003
        /*0022*/ 	.short	0x0014
        /*0024*/ 	.byte	0x00, 0xf0, 0x11, 0x00


	//----- nvinfo : EIATTR_KPARAM_INFO
	.align		4
.L_127:
        /*0028*/ 	.byte	0x04, 0x17
        /*002a*/ 	.short	(.L_129 - .L_128)
.L_128:
        /*002c*/ 	.word	0x00000000
        /*0030*/ 	.short	0x0002
        /*0032*/ 	.short	0x0010
        /*0034*/ 	.byte	0x00, 0xf0, 0x11, 0x00


	//----- nvinfo : EIATTR_KPARAM_INFO
	.align		4
.L_129:
        /*0038*/ 	.byte	0x04, 0x17
        /*003a*/ 	.short	(.L_131 - .L_130)
.L_130:
        /*003c*/ 	.word	0x00000000
        /*0040*/ 	.short	0x0001
        /*0042*/ 	.short	0x0008
        /*0044*/ 	.byte	0x00, 0xf5, 0x21, 0x00


	//----- nvinfo : EIATTR_KPARAM_INFO
	.align		4
.L_131:
        /*0048*/ 	.byte	0x04, 0x17
        /*004a*/ 	.short	(.L_133 - .L_132)
.L_132:
        /*004c*/ 	.word	0x00000000
        /*0050*/ 	.short	0x0000
        /*0052*/ 	.short	0x0000
        /*0054*/ 	.byte	0x00, 0xf5, 0x21, 0x00


	//----- nvinfo : EIATTR_SPARSE_MMA_MASK
	.align		4
.L_133:
        /*0058*/ 	.byte	0x03, 0x50
        /*005a*/ 	.short	0x0000


	//----- nvinfo : EIATTR_MAXREG_COUNT
	.align		4
        /*005c*/ 	.byte	0x03, 0x1b
        /*005e*/ 	.short	0x00ff


	//----- nvinfo : EIATTR_NUM_BARRIERS
	.align		4
        /*0060*/ 	.byte	0x02, 0x4c
        /*0062*/ 	.byte	0x01
	.zero		1


	//----- nvinfo : EIATTR_MERCURY_ISA_VERSION
	.align		4
        /*0064*/ 	.byte	0x03, 0x5f
        /*0066*/ 	.short	0x0101


	//----- nvinfo : EIATTR_VRC_CTA_INIT_COUNT
	.align		4
        /*0068*/ 	.byte	0x02, 0x4a
	.zero		1
	.zero		1


	//----- nvinfo : EIATTR_EXIT_INSTR_OFFSETS
	.align		4
        /*006c*/ 	.byte	0x04, 0x1c
        /*006e*/ 	.short	(.L_135 - .L_134)


	//   ....[0]....
.L_134:
        /*0070*/ 	.word	0x00001560


	//----- nvinfo : EIATTR_CRS_STACK_SIZE
	.align		4
.L_135:
        /*0074*/ 	.byte	0x04, 0x1e
        /*0076*/ 	.short	(.L_137 - .L_136)
.L_136:
        /*0078*/ 	.word	0x00000000


	//----- nvinfo : EIATTR_CBANK_PARAM_SIZE
	.align		4
.L_137:
        /*007c*/ 	.byte	0x03, 0x19
        /*007e*/ 	.short	0x001c


	//----- nvinfo : EIATTR_PARAM_CBANK
	.align		4
        /*0080*/ 	.byte	0x04, 0x0a
        /*0082*/ 	.short	(.L_139 - .L_138)
	.align		4
.L_138:
        /*0084*/ 	.word	index@(.nv.constant0._Z15fft_rows_kernelP7double2Piiii)
        /*0088*/ 	.short	0x0380
        /*008a*/ 	.short	0x001c


	//----- nvinfo : EIATTR_SW_WAR
	.align		4
.L_139:
        /*008c*/ 	.byte	0x04, 0x36
        /*008e*/ 	.short	(.L_141 - .L_140)
.L_140:
        /*0090*/ 	.word	0x00000008
.L_141:


//--------------------- .nv.info._Z23convert_to_image_kernelP7double2PhPdiii --------------------------
	.section	.nv.info._Z23convert_to_image_kernelP7double2PhPdiii,"",@"SHT_CUDA_INFO"
	.sectionflags	@""
	.align	4


	//----- nvinfo : EIATTR_CUDA_API_VERSION
	.align		4
        /*0000*/ 	.byte	0x04, 0x37
        /*0002*/ 	.short	(.L_143 - .L_142)
.L_142:
        /*0004*/ 	.word	0x00000082


	//----- nvinfo : EIATTR_KPARAM_INFO
	.align		4
.L_143:
        /*0008*/ 	.byte	0x04, 0x17
        /*000a*/ 	.short	(.L_145 - .L_144)
.L_144:
        /*000c*/ 	.word	0x00000000
        /*0010*/ 	.short	0x0005
        /*0012*/ 	.short	0x0020
        /*0014*/ 	.byte	0x00, 0xf0, 0x11, 0x00


	//----- nvinfo : EIATTR_KPARAM_INFO
	.align		4
.L_145:
        /*0018*/ 	.byte	0x04, 0x17
        /*001a*/ 	.short	(.L_147 - .L_146)
.L_146:
        /*001c*/ 	.word	0x00000000
        /*0020*/ 	.short	0x0004
        /*0022*/ 	.short	0x001c
        /*0024*/ 	.byte	0x00, 0xf0, 0x11, 0x00


	//----- nvinfo : EIATTR_KPARAM_INFO
	.align		4
.L_147:
        /*0028*/ 	.byte	0x04, 0x17
        /*002a*/ 	.short	(.L_149 - .L_148)
.L_148:
        /*002c*/ 	.word	0x00000000
        /*0030*/ 	.short	0x0003
        /*0032*/ 	.short	0x0018
        /*0034*/ 	.byte	0x00, 0xf0, 0x11, 0x00


	//----- nvinfo : EIATTR_KPARAM_INFO
	.align		4
.L_149:
        /*0038*/ 	.byte	0x04, 0x17
        /*003a*/ 	.short	(.L_151 - .L_150)
.L_150:
        /*003c*/ 	.word	0x00000000
        /*0040*/ 	.short	0x0002
        /*0042*/ 	.short	0x0010
        /*0044*/ 	.byte	0x00, 0xf5, 0x21, 0x00


	//----- nvinfo : EIATTR_KPARAM_INFO
	.align		4
.L_151:
        /*0048*/ 	.byte	0x04, 0x17
        /*004a*/ 	.short	(.L_153 - .L_152)
.L_152:
        /*004c*/ 	.word	0x00000000
        /*0050*/ 	.short	0x0001
        /*0052*/ 	.short	0x0008
        /*0054*/ 	.byte	0x00, 0xf5, 0x21, 0x00


	//----- nvinfo : EIATTR_KPARAM_INFO
	.align		4
.L_153:
        /*0058*/ 	.byte	0x04, 0x17
        /*005a*/ 	.short	(.L_155 - .L_154)
.L_154:
        /*005c*/ 	.word	0x00000000
        /*0060*/ 	.short	0x0000
        /*0062*/ 	.short	0x0000
        /*0064*/ 	.byte	0x00, 0xf5, 0x21, 0x00


	//----- nvinfo : EIATTR_SPARSE_MMA_MASK
	.align		4
.L_155:
        /*0068*/ 	.byte	0x03, 0x50
        /*006a*/ 	.short	0x0000


	//----- nvinfo : EIATTR_MAXREG_COUNT
	.align		4
        /*006c*/ 	.byte	0x03, 0x1b
        /*006e*/ 	.short	0x00ff


	//----- nvinfo : EIATTR_MERCURY_ISA_VERSION
	.align		4
        /*0070*/ 	.byte	0x03, 0x5f
        /*0072*/ 	.short	0x0101


	//----- nvinfo : EIATTR_VRC_CTA_INIT_COUNT
	.align		4
        /*0074*/ 	.byte	0x02, 0x4a
	.zero		1
	.zero		1


	//----- nvinfo : EIATTR_EXIT_INSTR_OFFSETS
	.align		4
        /*0078*/ 	.byte	0x04, 0x1c
        /*007a*/ 	.short	(.L_157 - .L_156)


	//   ....[0]....
.L_156:
        /*007c*/ 	.word	0x000000c0


	//   ....[1]....
        /*0080*/ 	.word	0x000009e0


	//----- nvinfo : EIATTR_CRS_STACK_SIZE
	.align		4
.L_157:
        /*0084*/ 	.byte	0x04, 0x1e
        /*0086*/ 	.short	(.L_159 - .L_158)
.L_158:
        /*0088*/ 	.word	0x00000000


	//----- nvinfo : EIATTR_CBANK_PARAM_SIZE
	.align		4
.L_159:
        /*008c*/ 	.byte	0x03, 0x19
        /*008e*/ 	.short	0x0024


	//----- nvinfo : EIATTR_PARAM_CBANK
	.align		4
        /*0090*/ 	.byte	0x04, 0x0a
        /*0092*/ 	.short	(.L_161 - .L_160)
	.align		4
.L_160:
        /*0094*/ 	.word	index@(.nv.constant0._Z23convert_to_image_kernelP7double2PhPdiii)
        /*0098*/ 	.short	0x0380
        /*009a*/ 	.short	0x0024


	//----- nvinfo : EIATTR_SW_WAR
	.align		4
.L_161:
        /*009c*/ 	.byte	0x04, 0x36
        /*009e*/ 	.short	(.L_163 - .L_162)
.L_162:
        /*00a0*/ 	.word	0x00000008
.L_163:


//--------------------- .nv.info._Z22compute_max_val_kernelP7double2Pdiii --------------------------
	.section	.nv.info._Z22compute_max_val_kernelP7double2Pdiii,"",@"SHT_CUDA_INFO"
	.sectionflags	@""
	.align	4


	//----- nvinfo : EIATTR_CUDA_API_VERSION
	.align		4
        /*0000*/ 	.byte	0x04, 0x37
        /*0002*/ 	.short	(.L_165 - .L_164)
.L_164:
        /*0004*/ 	.word	0x00000082


	//----- nvinfo : EIATTR_KPARAM_INFO
	.align		4
.L_165:
        /*0008*/ 	.byte	0x04, 0x17
        /*000a*/ 	.short	(.L_167 - .L_166)
.L_166:
        /*000c*/ 	.word	0x00000000
        /*0010*/ 	.short	0x0004
        /*0012*/ 	.short	0x0018
        /*0014*/ 	.byte	0x00, 0xf0, 0x11, 0x00


	//----- nvinfo : EIATTR_KPARAM_INFO
	.align		4
.L_167:
        /*0018*/ 	.byte	0x04, 0x17
        /*001a*/ 	.short	(.L_169 - .L_168)
.L_168:
        /*001c*/ 	.word	0x00000000
        /*0020*/ 	.short	0x0003
        /*0022*/ 	.short	0x0014
        /*0024*/ 	.byte	0x00, 0xf0, 0x11, 0x00


	//----- nvinfo : EIATTR_KPARAM_INFO
	.align		4
.L_169:
        /*0028*/ 	.byte	0x04, 0x17
        /*002a*/ 	.short	(.L_171 - .L_170)
.L_170:
        /*002c*/ 	.word	0x00000000
        /*0030*/ 	.short	0x0002
        /*0032*/ 	.short	0x0010
        /*0034*/ 	.byte	0x00, 0xf0, 0x11, 0x00


	//----- nvinfo : EIATTR_KPARAM_INFO
	.align		4
.L_171:
        /*0038*/ 	.byte	0x04, 0x17
        /*003a*/ 	.short	(.L_173 - .L_172)
.L_172:
        /*003c*/ 	.word	0x00000000
        /*0040*/ 	.short	0x0001
        /*0042*/ 	.short	0x0008
        /*0044*/ 	.byte	0x00, 0xf5, 0x21, 0x00


	//----- nvinfo : EIATTR_KPARAM_INFO
	.align		4
.L_173:
        /*0048*/ 	.byte	0x04, 0x17
        /*004a*/ 	.short	(.L_175 - .L_174)
.L_174:
        /*004c*/ 	.word	0x00000000
        /*0050*/ 	.short	0x0000
        /*0052*/ 	.short	0x0000
        /*0054*/ 	.byte	0x00, 0xf5, 0x21, 0x00


	//----- nvinfo : EIATTR_SPARSE_MMA_MASK
	.align		4
.L_175:
        /*0058*/ 	.byte	0x03, 0x50
        /*005a*/ 	.short	0x0000


	//----- nvinfo : EIATTR_MAXREG_COUNT
	.align		4
        /*005c*/ 	.byte	0x03, 0x1b
        /*005e*/ 	.short	0x00ff


	//----- nvinfo : EIATTR_MERCURY_ISA_VERSION
	.align		4
        /*0060*/ 	.byte	0x03, 0x5f
        /*0062*/ 	.short	0x0101


	//----- nvinfo : EIATTR_VRC_CTA_INIT_COUNT
	.align		4
        /*0064*/ 	.byte	0x02, 0x4a
	.zero		1
	.zero		1


	//----- nvinfo : EIATTR_EXIT_INSTR_OFFSETS
	.align		4
        /*0068*/ 	.byte	0x04, 0x1c
        /*006a*/ 	.short	(.L_177 - .L_176)


	//   ....[0]....
.L_176:
        /*006c*/ 	.word	0x000000c0


	//   ....[1]....
        /*0070*/ 	.word	0x00000800


	//----- nvinfo : EIATTR_CRS_STACK_SIZE
	.align		4
.L_177:
        /*0074*/ 	.byte	0x04, 0x1e
        /*0076*/ 	.short	(.L_179 - .L_178)
.L_178:
        /*0078*/ 	.word	0x00000000


	//----- nvinfo : EIATTR_CBANK_PARAM_SIZE
	.align		4
.L_179:
        /*007c*/ 	.byte	0x03, 0x19
        /*007e*/ 	.short	0x001c


	//----- nvinfo : EIATTR_PARAM_CBANK
	.align		4
        /*0080*/ 	.byte	0x04, 0x0a
        /*0082*/ 	.short	(.L_181 - .L_180)
	.align		4
.L_180:
        /*0084*/ 	.word	index@(.nv.constant0._Z22compute_max_val_kernelP7double2Pdiii)
        /*0088*/ 	.short	0x0380
        /*008a*/ 	.short	0x001c


	//----- nvinfo : EIATTR_SW_WAR
	.align		4
.L_181:
        /*008c*/ 	.byte	0x04, 0x36
        /*008e*/ 	.short	(.L_183 - .L_182)
.L_182:
        /*0090*/ 	.word	0x00000008
.L_183:


//--------------------- .nv.info._Z23center_frequency_kernelP7double2ii --------------------------
	.section	.nv.info._Z23center_frequency_kernelP7double2ii,"",@"SHT_CUDA_INFO"
	.sectionflags	@""
	.align	4


	//----- nvinfo : EIATTR_CUDA_API_VERSION
	.align		4
        /*0000*/ 	.byte	0x04, 0x37
        /*0002*/ 	.short	(.L_185 - .L_184)
.L_184:
        /*0004*/ 	.word	0x00000082


	//----- nvinfo : EIATTR_KPARAM_INFO
	.align		4
.L_185:
        /*0008*/ 	.byte	0x04, 0x17
        /*000a*/ 	.short	(.L_187 - .L_186)
.L_186:
        /*000c*/ 	.word	0x00000000
        /*0010*/ 	.short	0x0002
        /*0012*/ 	.short	0x000c
        /*0014*/ 	.byte	0x00, 0xf0, 0x11, 0x00


	//----- nvinfo : EIATTR_KPARAM_INFO
	.align		4
.L_187:
        /*0018*/ 	.byte	0x04, 0x17
        /*001a*/ 	.short	(.L_189 - .L_188)
.L_188:
        /*001c*/ 	.word	0x00000000
        /*0020*/ 	.short	0x0001
        /*0022*/ 	.short	0x0008
        /*0024*/ 	.byte	0x00, 0xf0, 0x11, 0x00


	//----- nvinfo : EIATTR_KPARAM_INFO
	.align		4
.L_189:
        /*0028*/ 	.byte	0x04, 0x17
        /*002a*/ 	.short	(.L_191 - .L_190)
.L_190:
        /*002c*/ 	.word	0x00000000
        /*0030*/ 	.short	0x0000
        /*0032*/ 	.short	0x0000
        /*0034*/ 	.byte	0x00, 0xf5, 0x21, 0x00


	//----- nvinfo : EIATTR_SPARSE_MMA_MASK
	.align		4
.L_191:
        /*0038*/ 	.byte	0x03, 0x50
        /*003a*/ 	.short	0x0000


	//----- nvinfo : EIATTR_MAXREG_COUNT
	.align		4
        /*003c*/ 	.byte	0x03, 0x1b
        /*003e*/ 	.short	0x00ff


	//----- nvinfo : EIATTR_MERCURY_ISA_VERSION
	.align		4
        /*0040*/ 	.byte	0x03, 0x5f
        /*0042*/ 	.short	0x0101


	//----- nvinfo : EIATTR_VRC_CTA_INIT_COUNT
	.align		4
        /*0044*/ 	.byte	0x02, 0x4a
	.zero		1
	.zero		1


	//----- nvinfo : EIATTR_EXIT_INSTR_OFFSETS
	.align		4
        /*0048*/ 	.byte	0x04, 0x1c
        /*004a*/ 	.short	(.L_193 - .L_192)


	//   ....[0]....
.L_192:
        /*004c*/ 	.word	0x00000100


	//   ....[1]....
        /*0050*/ 	.word	0x00000240


	//----- nvinfo : EIATTR_CBANK_PARAM_SIZE
	.align		4
.L_193:
        /*0054*/ 	.byte	0x03, 0x19
        /*0056*/ 	.short	0x0010


	//----- nvinfo : EIATTR_PARAM_CBANK
	.align		4
        /*0058*/ 	.byte	0x04, 0x0a
        /*005a*/ 	.short	(.L_195 - .L_194)
	.align		4
.L_194:
        /*005c*/ 	.word	index@(.nv.constant0._Z23center_frequency_kernelP7double2ii)
        /*0060*/ 	.short	0x0380
        /*0062*/ 	.short	0x0010


	//----- nvinfo : EIATTR_SW_WAR
	.align		4
.L_195:
        /*0064*/ 	.byte	0x04, 0x36
        /*0066*/ 	.short	(.L_197 - .L_196)
.L_196:
        /*0068*/ 	.word	0x00000008
.L_197:


//--------------------- .nv.info._Z16transpose_kernelP7double2S0_ii --------------------------
	.section	.nv.info._Z16transpose_kernelP7double2S0_ii,"",@"SHT_CUDA_INFO"
	.sectionflags	@""
	.align	4


	//----- nvinfo : EIATTR_CUDA_API_VERSION
	.align		4
        /*0000*/ 	.byte	0x04, 0x37
        /*0002*/ 	.short	(.L_199 - .L_198)
.L_198:
        /*0004*/ 	.word	0x00000082


	//----- nvinfo : EIATTR_KPARAM_INFO
	.align		4
.L_199:
        /*0008*/ 	.byte	0x04, 0x17
        /*000a*/ 	.short	(.L_201 - .L_200)
.L_200:
        /*000c*/ 	.word	0x00000000
        /*0010*/ 	.short	0x0003
        /*0012*/ 	.short	0x0014
        /*0014*/ 	.byte	0x00, 0xf0, 0x11, 0x00


	//----- nvinfo : EIATTR_KPARAM_INFO
	.align		4
.L_201:
        /*0018*/ 	.byte	0x04, 0x17
        /*001a*/ 	.short	(.L_203 - .L_202)
.L_202:
        /*001c*/ 	.word	0x00000000
        /*0020*/ 	.short	0x0002
        /*0022*/ 	.short	0x0010
        /*0024*/ 	.byte	0x00, 0xf0, 0x11, 0x00


	//----- nvinfo : EIATTR_KPARAM_INFO
	.align		4
.L_203:
        /*0028*/ 	.byte	0x04, 0x17
        /*002a*/ 	.short	(.L_205 - .L_204)
.L_204:
        /*002c*/ 	.word	0x00000000
        /*0030*/ 	.short	0x0001
        /*0032*/ 	.short	0x0008
        /*0034*/ 	.byte	0x00, 0xf5, 0x21, 0x00


	//----- nvinfo : EIATTR_KPARAM_INFO
	.align		4
.L_205:
        /*0038*/ 	.byte	0x04, 0x17
        /*003a*/ 	.short	(.L_207 - .L_206)
.L_206:
        /*003c*/ 	.word	0x00000000
        /*0040*/ 	.short	0x0000
        /*0042*/ 	.short	0x0000
        /*0044*/ 	.byte	0x00, 0xf5, 0x21, 0x00


	//----- nvinfo : EIATTR_SPARSE_MMA_MASK
	.align		4
.L_207:
        /*0048*/ 	.byte	0x03, 0x50
        /*004a*/ 	.short	0x0000


	//----- nvinfo : EIATTR_MAXREG_COUNT
	.align		4
        /*004c*/ 	.byte	0x03, 0x1b
        /*004e*/ 	.short	0x00ff


	//----- nvinfo : EIATTR_MERCURY_ISA_VERSION
	.align		4
        /*0050*/ 	.byte	0x03, 0x5f
        /*0052*/ 	.short	0x0101


	//----- nvinfo : EIATTR_VRC_CTA_INIT_COUNT
	.align		4
        /*0054*/ 	.byte	0x02, 0x4a
	.zero		1
	.zero		1


	//----- nvinfo : EIATTR_EXIT_INSTR_OFFSETS
	.align		4
        /*0058*/ 	.byte	0x04, 0x1c
        /*005a*/ 	.short	(.L_209 - .L_208)


	//   ....[0]....
.L_208:
        /*005c*/ 	.word	0x000000c0


	//   ....[1]....
        /*0060*/ 	.word	0x00000160


	//----- nvinfo : EIATTR_CBANK_PARAM_SIZE
	.align		4
.L_209:
        /*0064*/ 	.byte	0x03, 0x19
        /*0066*/ 	.short	0x0018


	//----- nvinfo : EIATTR_PARAM_CBANK
	.align		4
        /*0068*/ 	.byte	0x04, 0x0a
        /*006a*/ 	.short	(.L_211 - .L_210)
	.align		4
.L_210:
        /*006c*/ 	.word	index@(.nv.constant0._Z16transpose_kernelP7double2S0_ii)
        /*0070*/ 	.short	0x0380
        /*0072*/ 	.short	0x0018


	//----- nvinfo : EIATTR_SW_WAR
	.align		4
.L_211:
        /*0074*/ 	.byte	0x04, 0x36
        /*0076*/ 	.short	(.L_213 - .L_212)
.L_212:
        /*0078*/ 	.word	0x00000008
.L_213:


//--------------------- .nv.info._Z14fft_kernel_rowP7double2iiii --------------------------
	.section	.nv.info._Z14fft_kernel_rowP7double2iiii,"",@"SHT_CUDA_INFO"
	.sectionflags	@""
	.align	4


	//----- nvinfo : EIATTR_CUDA_API_VERSION
	.align		4
        /*0000*/ 	.byte	0x04, 0x37
        /*0002*/ 	.short	(.L_215 - .L_214)
.L_214:
        /*0004*/ 	.word	0x00000082


	//----- nvinfo : EIATTR_KPARAM_INFO
	.align		4
.L_215:
        /*0008*/ 	.byte	0x04, 0x17
        /*000a*/ 	.short	(.L_217 - .L_216)
.L_216:
        /*000c*/ 	.word	0x00000000
        /*0010*/ 	.short	0x0004
        /*0012*/ 	.short	0x0014
        /*0014*/ 	.byte	0x00, 0xf0, 0x11, 0x00


	//----- nvinfo : EIATTR_KPARAM_INFO
	.align		4
.L_217:
        /*0018*/ 	.byte	0x04, 0x17
        /*001a*/ 	.short	(.L_219 - .L_218)
.L_218:
        /*001c*/ 	.word	0x00000000
        /*0020*/ 	.short	0x0003
        /*0022*/ 	.short	0x0010
        /*0024*/ 	.byte	0x00, 0xf0, 0x11, 0x00


	//----- nvinfo : EIATTR_KPARAM_INFO
	.align		4
.L_219:
        /*0028*/ 	.byte	0x04, 0x17
        /*002a*/ 	.short	(.L_221 - .L_220)
.L_220:
        /*002c*/ 	.word	0x00000000
        /*0030*/ 	.short	0x0002
        /*0032*/ 	.short	0x000c
        /*0034*/ 	.byte	0x00, 0xf0, 0x11, 0x00


	//----- nvinfo : EIATTR_KPARAM_INFO
	.align		4
.L_221:
        /*0038*/ 	.byte	0x04, 0x17
        /*003a*/ 	.short	(.L_223 - .L_222)
.L_222:
        /*003c*/ 	.word	0x00000000
        /*0040*/ 	.short	0x0001
        /*0042*/ 	.short	0x0008
        /*0044*/ 	.byte	0x00, 0xf0, 0x11, 0x00


	//----- nvinfo : EIATTR_KPARAM_INFO
	.align		4
.L_223:
        /*0048*/ 	.byte	0x04, 0x17
        /*004a*/ 	.short	(.L_225 - .L_224)
.L_224:
        /*004c*/ 	.word	0x00000000
        /*0050*/ 	.short	0x0000
        /*0052*/ 	.short	0x0000
        /*0054*/ 	.byte	0x00, 0xf5, 0x21, 0x00


	//----- nvinfo : EIATTR_SPARSE_MMA_MASK
	.align		4
.L_225:
        /*0058*/ 	.byte	0x03, 0x50
        /*005a*/ 	.short	0x0000


	//----- nvinfo : EIATTR_MAXREG_COUNT
	.align		4
        /*005c*/ 	.byte	0x03, 0x1b
        /*005e*/ 	.short	0x00ff


	//----- nvinfo : EIATTR_MERCURY_ISA_VERSION
	.align		4
        /*0060*/ 	.byte	0x03, 0x5f
        /*0062*/ 	.short	0x0101


	//----- nvinfo : EIATTR_VRC_CTA_INIT_COUNT
	.align		4
        /*0064*/ 	.byte	0x02, 0x4a
	.zero		1
	.zero		1


	//----- nvinfo : EIATTR_EXIT_INSTR_OFFSETS
	.align		4
        /*0068*/ 	.byte	0x04, 0x1c
        /*006a*/ 	.short	(.L_227 - .L_226)


	//   ....[0]....
.L_226:
        /*006c*/ 	.word	0x000000a0


	//   ....[1]....
        /*0070*/ 	.word	0x00000cf0


	//----- nvinfo : EIATTR_CRS_STACK_SIZE
	.align		4
.L_227:
        /*0074*/ 	.byte	0x04, 0x1e
        /*0076*/ 	.short	(.L_229 - .L_228)
.L_228:
        /*0078*/ 	.word	0x00000000


	//----- nvinfo : EIATTR_CBANK_PARAM_SIZE
	.align		4
.L_229:
        /*007c*/ 	.byte	0x03, 0x19
        /*007e*/ 	.short	0x0018


	//----- nvinfo : EIATTR_PARAM_CBANK
	.align		4
        /*0080*/ 	.byte	0x04, 0x0a
        /*0082*/ 	.short	(.L_231 - .L_230)
	.align		4
.L_230:
        /*0084*/ 	.word	index@(.nv.constant0._Z14fft_kernel_rowP7double2iiii)
        /*0088*/ 	.short	0x0380
        /*008a*/ 	.short	0x0018


	//----- nvinfo : EIATTR_SW_WAR
	.align		4
.L_231:
        /*008c*/ 	.byte	0x04, 0x36
        /*008e*/ 	.short	(.L_233 - .L_232)
.L_232:
        /*0090*/ 	.word	0x00000008
.L_233:


//--------------------- .nv.info._Z31bit_reversal_reorder_kernel_allP7double2S0_Piii --------------------------
	.section	.nv.info._Z31bit_reversal_reorder_kernel_allP7double2S0_Piii,"",@"SHT_CUDA_INFO"
	.sectionflags	@""
	.align	4


	//----- nvinfo : EIATTR_CUDA_API_VERSION
	.align		4
        /*0000*/ 	.byte	0x04, 0x37
        /*0002*/ 	.short	(.L_235 - .L_234)
.L_234:
        /*0004*/ 	.word	0x00000082


	//----- nvinfo : EIATTR_KPARAM_INFO
	.align		4
.L_235:
        /*0008*/ 	.byte	0x04, 0x17
        /*000a*/ 	.short	(.L_237 - .L_236)
.L_236:
        /*000c*/ 	.word	0x00000000
        /*0010*/ 	.short	0x0004
        /*0012*/ 	.short	0x001c
        /*0014*/ 	.byte	0x00, 0xf0, 0x11, 0x00


	//----- nvinfo : EIATTR_KPARAM_INFO
	.align		4
.L_237:
        /*0018*/ 	.byte	0x04, 0x17
        /*001a*/ 	.short	(.L_239 - .L_238)
.L_238:
        /*001c*/ 	.word	0x00000000
        /*0020*/ 	.short	0x0003
        /*0022*/ 	.short	0x0018
        /*0024*/ 	.byte	0x00, 0xf0, 0x11, 0x00


	//----- nvinfo : EIATTR_KPARAM_INFO
	.align		4
.L_239:
        /*0028*/ 	.byte	0x04, 0x17
        /*002a*/ 	.short	(.L_241 - .L_240)
.L_240:
        /*002c*/ 	.word	0x00000000
        /*0030*/ 	.short	0x0002
        /*0032*/ 	.short	0x0010
        /*0034*/ 	.byte	0x00, 0xf5, 0x21, 0x00


	//----- nvinfo : EIATTR_KPARAM_INFO
	.align		4
.L_241:
        /*0038*/ 	.byte	0x04, 0x17
        /*003a*/ 	.short	(.L_243 - .L_242)
.L_242:
        /*003c*/ 	.word	0x00000000
        /*0040*/ 	.short	0x0001
        /*0042*/ 	.short	0x0008
        /*0044*/ 	.byte	0x00, 0xf5, 0x21, 0x00


	//----- nvinfo : EIATTR_KPARAM_INFO
	.align		4
.L_243:
        /*0048*/ 	.byte	0x04, 0x17
        /*004a*/ 	.short	(.L_245 - .L_244)
.L_244:
        /*004c*/ 	.word	0x00000000
        /*0050*/ 	.short	0x0000
        /*0052*/ 	.short	0x0000
        /*0054*/ 	.byte	0x00, 0xf5, 0x21, 0x00


	//----- nvinfo : EIATTR_SPARSE_MMA_MASK
	.align		4
.L_245:
        /*0058*/ 	.byte	0x03, 0x50
        /*005a*/ 	.short	0x0000


	//----- nvinfo : EIATTR_MAXREG_COUNT
	.align		4
        /*005c*/ 	.byte	0x03, 0x1b
        /*005e*/ 	.short	0x00ff


	//----- nvinfo : EIATTR_MERCURY_ISA_VERSION
	.align		4
        /*0060*/ 	.byte	0x03, 0x5f
        /*0062*/ 	.short	0x0101


	//----- nvinfo : EIATTR_VRC_CTA_INIT_COUNT
	.align		4
        /*0064*/ 	.byte	0x02, 0x4a
	.zero		1
	.zero		1


	//----- nvinfo : EIATTR_EXIT_INSTR_OFFSETS
	.align		4
        /*0068*/ 	.byte	0x04, 0x1c
        /*006a*/ 	.short	(.L_247 - .L_246)


	//   ....[0]....
.L_246:
        /*006c*/ 	.word	0x00000170


	//   ....[1]....
        /*0070*/ 	.word	0x00000210


	//   ....[2]....
        /*0074*/ 	.word	0x000003c0


	//   ....[3]....
        /*0078*/ 	.word	0x00000c20


	//   ....[4]....
        /*007c*/ 	.word	0x00000d80


	//----- nvinfo : EIATTR_CBANK_PARAM_SIZE
	.align		4
.L_247:
        /*0080*/ 	.byte	0x03, 0x19
        /*0082*/ 	.short	0x0020


	//----- nvinfo : EIATTR_PARAM_CBANK
	.align		4
        /*0084*/ 	.byte	0x04, 0x0a
        /*0086*/ 	.short	(.L_249 - .L_248)
	.align		4
.L_248:
        /*0088*/ 	.word	index@(.nv.constant0._Z31bit_reversal_reorder_kernel_allP7double2S0_Piii)
        /*008c*/ 	.short	0x0380
        /*008e*/ 	.short	0x0020


	//----- nvinfo : EIATTR_SW_WAR
	.align		4
.L_249:
        /*0090*/ 	.byte	0x04, 0x36
        /*0092*/ 	.short	(.L_251 - .L_250)
.L_250:
        /*0094*/ 	.word	0x00000008
.L_251:


//--------------------- .nv.info._Z27bit_reversal_reorder_kernelP7double2S0_Pii --------------------------
	.section	.nv.info._Z27bit_reversal_reorder_kernelP7double2S0_Pii,"",@"SHT_CUDA_INFO"
	.sectionflags	@""
	.align	4


	//----- nvinfo : EIATTR_CUDA_API_VERSION
	.align		4
        /*0000*/ 	.byte	0x04, 0x37
        /*0002*/ 	.short	(.L_253 - .L_252)
.L_252:
        /*0004*/ 	.word	0x00000082


	//----- nvinfo : EIATTR_KPARAM_INFO
	.align		4
.L_253:
        /*0008*/ 	.byte	0x04, 0x17
        /*000a*/ 	.short	(.L_255 - .L_254)
.L_254:
        /*000c*/ 	.word	0x00000000
        /*0010*/ 	.short	0x0003
        /*0012*/ 	.short	0x0018
        /*0014*/ 	.byte	0x00, 0xf0, 0x11, 0x00


	//----- nvinfo : EIATTR_KPARAM_INFO
	.align		4
.L_255:
        /*0018*/ 	.byte	0x04, 0x17
        /*001a*/ 	.short	(.L_257 - .L_256)
.L_256:
        /*001c*/ 	.word	0x00000000
        /*0020*/ 	.short	0x0002
        /*0022*/ 	.short	0x0010
        /*0024*/ 	.byte	0x00, 0xf5, 0x21, 0x00


	//----- nvinfo : EIATTR_KPARAM_INFO
	.align		4
.L_257:
        /*0028*/ 	.byte	0x04, 0x17
        /*002a*/ 	.short	(.L_259 - .L_258)
.L_258:
        /*002c*/ 	.word	0x00000000
        /*0030*/ 	.short	0x0001
        /*0032*/ 	.short	0x0008
        /*0034*/ 	.byte	0x00, 0xf5, 0x21, 0x00


	//----- nvinfo : EIATTR_KPARAM_INFO
	.align		4
.L_259:
        /*0038*/ 	.byte	0x04, 0x17
        /*003a*/ 	.short	(.L_261 - .L_260)
.L_260:
        /*003c*/ 	.word	0x00000000
        /*0040*/ 	.short	0x0000
        /*0042*/ 	.short	0x0000
        /*0044*/ 	.byte	0x00, 0xf5, 0x21, 0x00


	//----- nvinfo : EIATTR_SPARSE_MMA_MASK
	.align		4
.L_261:
        /*0048*/ 	.byte	0x03, 0x50
        /*004a*/ 	.short	0x0000


	//----- nvinfo : EIATTR_MAXREG_COUNT
	.align		4
        /*004c*/ 	.byte	0x03, 0x1b
        /*004e*/ 	.short	0x00ff


	//----- nvinfo : EIATTR_MERCURY_ISA_VERSION
	.align		4
        /*0050*/ 	.byte	0x03, 0x5f
        /*0052*/ 	.short	0x0101


	//----- nvinfo : EIATTR_VRC_CTA_INIT_COUNT
	.align		4
        /*0054*/ 	.byte	0x02, 0x4a
	.zero		1
	.zero		1


	//----- nvinfo : EIATTR_EXIT_INSTR_OFFSETS
	.align		4
        /*0058*/ 	.byte	0x04, 0x1c
        /*005a*/ 	.short	(.L_263 - .L_262)


	//   ....[0]....
.L_262:
        /*005c*/ 	.word	0x00000070


	//   ....[1]....
        /*0060*/ 	.word	0x00000120


	//----- nvinfo : EIATTR_CBANK_PARAM_SIZE
	.align		4
.L_263:
        /*0064*/ 	.byte	0x03, 0x19
        /*0066*/ 	.short	0x001c


	//----- nvinfo : EIATTR_PARAM_CBANK
	.align		4
        /*0068*/ 	.byte	0x04, 0x0a
        /*006a*/ 	.short	(.L_265 - .L_264)
	.align		4
.L_264:
        /*006c*/ 	.word	index@(.nv.constant0._Z27bit_reversal_reorder_kernelP7double2S0_Pii)
        /*0070*/ 	.short	0x0380
        /*0072*/ 	.short	0x001c


	//----- nvinfo : EIATTR_SW_WAR
	.align		4
.L_265:
        /*0074*/ 	.byte	0x04, 0x36
        /*0076*/ 	.short	(.L_267 - .L_266)
.L_266:
        /*0078*/ 	.word	0x00000008
.L_267:


//--------------------- .nv.info._Z13init_fft_dataPhP7double2iiii --------------------------
	.section	.nv.info._Z13init_fft_dataPhP7double2iiii,"",@"SHT_CUDA_INFO"
	.sectionflags	@""
	.align	4


	//----- nvinfo : EIATTR_CUDA_API_VERSION
	.align		4
        /*0000*/ 	.byte	0x04, 0x37
        /*0002*/ 	.short	(.L_269 - .L_268)
.L_268:
        /*0004*/ 	.word	0x00000082


	//----- nvinfo : EIATTR_KPARAM_INFO
	.align		4
.L_269:
        /*0008*/ 	.byte	0x04, 0x17
        /*000a*/ 	.short	(.L_271 - .L_270)
.L_270:
        /*000c*/ 	.word	0x00000000
        /*0010*/ 	.short	0x0005
        /*0012*/ 	.short	0x001c
        /*0014*/ 	.byte	0x00, 0xf0, 0x11, 0x00


	//----- nvinfo : EIATTR_KPARAM_INFO
	.align		4
.L_271:
        /*0018*/ 	.byte	0x04, 0x17
        /*001a*/ 	.short	(.L_273 - .L_272)
.L_272:
        /*001c*/ 	.word	0x00000000
        /*0020*/ 	.short	0x0004
        /*0022*/ 	.short	0x0018
        /*0024*/ 	.byte	0x00, 0xf0, 0x11, 0x00


	//----- nvinfo : EIATTR_KPARAM_INFO
	.align		4
.L_273:
        /*0028*/ 	.byte	0x04, 0x17
        /*002a*/ 	.short	(.L_275 - .L_274)
.L_274:
        /*002c*/ 	.word	0x00000000
        /*0030*/ 	.short	0x0003
        /*0032*/ 	.short	0x0014
        /*0034*/ 	.byte	0x00, 0xf0, 0x11, 0x00


	//----- nvinfo : EIATTR_KPARAM_INFO
	.align		4
.L_275:
        /*0038*/ 	.byte	0x04, 0x17
        /*003a*/ 	.short	(.L_277 - .L_276)
.L_276:
        /*003c*/ 	.word	0x00000000
        /*0040*/ 	.short	0x0002
        /*0042*/ 	.short	0x0010
        /*0044*/ 	.byte	0x00, 0xf0, 0x11, 0x00


	//----- nvinfo : EIATTR_KPARAM_INFO
	.align		4
.L_277:
        /*0048*/ 	.byte	0x04, 0x17
        /*004a*/ 	.short	(.L_279 - .L_278)
.L_278:
        /*004c*/ 	.word	0x00000000
        /*0050*/ 	.short	0x0001
        /*0052*/ 	.short	0x0008
        /*0054*/ 	.byte	0x00, 0xf5, 0x21, 0x00


	//----- nvinfo : EIATTR_KPARAM_INFO
	.align		4
.L_279:
        /*0058*/ 	.byte	0x04, 0x17
        /*005a*/ 	.short	(.L_281 - .L_280)
.L_280:
        /*005c*/ 	.word	0x00000000
        /*0060*/ 	.short	0x0000
        /*0062*/ 	.short	0x0000
        /*0064*/ 	.byte	0x00, 0xf5, 0x21, 0x00


	//----- nvinfo : EIATTR_SPARSE_MMA_MASK
	.align		4
.L_281:
        /*0068*/ 	.byte	0x03, 0x50
        /*006a*/ 	.short	0x0000


	//----- nvinfo : EIATTR_MAXREG_COUNT
	.align		4
        /*006c*/ 	.byte	0x03, 0x1b
        /*006e*/ 	.short	0x00ff


	//----- nvinfo : EIATTR_MERCURY_ISA_VERSION
	.align		4
        /*0070*/ 	.byte	0x03, 0x5f
        /*0072*/ 	.short	0x0101


	//----- nvinfo : EIATTR_VRC_CTA_INIT_COUNT
	.align		4
        /*0074*/ 	.byte	0x02, 0x4a
	.zero		1
	.zero		1


	//----- nvinfo : EIATTR_EXIT_INSTR_OFFSETS
	.align		4
        /*0078*/ 	.byte	0x04, 0x1c
        /*007a*/ 	.short	(.L_283 - .L_282)


	//   ....[0]....
.L_282:
        /*007c*/ 	.word	0x000000c0


	//   ....[1]....
        /*0080*/ 	.word	0x000001d0


	//   ....[2]....
        /*0084*/ 	.word	0x00000220


	//----- nvinfo : EIATTR_CRS_STACK_SIZE
	.align		4
.L_283:
        /*0088*/ 	.byte	0x04, 0x1e
        /*008a*/ 	.short	(.L_285 - .L_284)
.L_284:
        /*008c*/ 	.word	0x00000000


	//----- nvinfo : EIATTR_CBANK_PARAM_SIZE
	.align		4
.L_285:
        /*0090*/ 	.byte	0x03, 0x19
        /*0092*/ 	.short	0x0020


	//----- nvinfo : EIATTR_PARAM_CBANK
	.align		4
        /*0094*/ 	.byte	0x04, 0x0a
        /*0096*/ 	.short	(.L_287 - .L_286)
	.align		4
.L_286:
        /*0098*/ 	.word	index@(.nv.constant0._Z13init_fft_dataPhP7double2iiii)
        /*009c*/ 	.short	0x0380
        /*009e*/ 	.short	0x0020


	//----- nvinfo : EIATTR_SW_WAR
	.align		4
.L_287:
        /*00a0*/ 	.byte	0x04, 0x36
        /*00a2*/ 	.short	(.L_289 - .L_288)
.L_288:
        /*00a4*/ 	.word	0x00000008
.L_289:


//--------------------- .nv.info._Z22convert_to_gray_kernelPhS_iii --------------------------
	.section	.nv.info._Z22convert_to_gray_kernelPhS_iii,"",@"SHT_CUDA_INFO"
	.sectionflags	@""
	.align	4


	//----- nvinfo : EIATTR_CUDA_API_VERSION
	.align		4
        /*0000*/ 	.byte	0x04, 0x37
        /*0002*/ 	.short	(.L_291 - .L_290)
.L_290:
        /*0004*/ 	.word	0x00000082


	//----- nvinfo : EIATTR_KPARAM_INFO
	.align		4
.L_291:
        /*0008*/ 	.byte	0x04, 0x17
        /*000a*/ 	.short	(.L_293 - .L_292)
.L_292:
        /*000c*/ 	.word	0x00000000
        /*0010*/ 	.short	0x0004
        /*0012*/ 	.short	0x0018
        /*0014*/ 	.byte	0x00, 0xf0, 0x11, 0x00


	//----- nvinfo : EIATTR_KPARAM_INFO
	.align		4
.L_293:
        /*0018*/ 	.byte	0x04, 0x17
        /*001a*/ 	.short	(.L_295 - .L_294)
.L_294:
        /*001c*/ 	.word	0x00000000
        /*0020*/ 	.short	0x0003
        /*0022*/ 	.short	0x0014
        /*0024*/ 	.byte	0x00, 0xf0, 0x11, 0x00


	//----- nvinfo : EIATTR_KPARAM_INFO
	.align		4
.L_295:
        /*0028*/ 	.byte	0x04, 0x17
        /*002a*/ 	.short	(.L_297 - .L_296)
.L_296:
        /*002c*/ 	.word	0x00000000
        /*0030*/ 	.short	0x0002
        /*0032*/ 	.short	0x0010
        /*0034*/ 	.byte	0x00, 0xf0, 0x11, 0x00


	//----- nvinfo : EIATTR_KPARAM_INFO
	.align		4
.L_297:
        /*0038*/ 	.byte	0x04, 0x17
        /*003a*/ 	.short	(.L_299 - .L_298)
.L_298:
        /*003c*/ 	.word	0x00000000
        /*0040*/ 	.short	0x0001
        /*0042*/ 	.short	0x0008
        /*0044*/ 	.byte	0x00, 0xf5, 0x21, 0x00


	//----- nvinfo : EIATTR_KPARAM_INFO
	.align		4
.L_299:
        /*0048*/ 	.byte	0x04, 0x17
        /*004a*/ 	.short	(.L_301 - .L_300)
.L_300:
        /*004c*/ 	.word	0x00000000
        /*0050*/ 	.short	0x0000
        /*0052*/ 	.short	0x0000
        /*0054*/ 	.byte	0x00, 0xf5, 0x21, 0x00


	//----- nvinfo : EIATTR_SPARSE_MMA_MASK
	.align		4
.L_301:
        /*0058*/ 	.byte	0x03, 0x50
        /*005a*/ 	.short	0x0000


	//----- nvinfo : EIATTR_MAXREG_COUNT
	.align		4
        /*005c*/ 	.byte	0x03, 0x1b
        /*005e*/ 	.short	0x00ff


	//----- nvinfo : EIATTR_MERCURY_ISA_VERSION
	.align		4
        /*0060*/ 	.byte	0x03, 0x5f
        /*0062*/ 	.short	0x0101


	//----- nvinfo : EIATTR_VRC_CTA_INIT_COUNT
	.align		4
        /*0064*/ 	.byte	0x02, 0x4a
	.zero		1
	.zero		1


	//----- nvinfo : EIATTR_EXIT_INSTR_OFFSETS
	.align		4
        /*0068*/ 	.byte	0x04, 0x1c
        /*006a*/ 	.short	(.L_303 - .L_302)


	//   ....[0]....
.L_302:
        /*006c*/ 	.word	0x000000c0


	//   ....[1]....
        /*0070*/ 	.word	0x00000210


	//----- nvinfo : EIATTR_CBANK_PARAM_SIZE
	.align		4
.L_303:
        /*0074*/ 	.byte	0x03, 0x19
        /*0076*/ 	.short	0x001c


	//----- nvinfo : EIATTR_PARAM_CBANK
	.align		4
        /*0078*/ 	.byte	0x04, 0x0a
        /*007a*/ 	.short	(.L_305 - .L_304)
	.align		4
.L_304:
        /*007c*/ 	.word	index@(.nv.constant0._Z22convert_to_gray_kernelPhS_iii)
        /*0080*/ 	.short	0x0380
        /*0082*/ 	.short	0x001c


	//----- nvinfo : EIATTR_SW_WAR
	.align		4
.L_305:
        /*0084*/ 	.byte	0x04, 0x36
        /*0086*/ 	.short	(.L_307 - .L_306)
.L_306:
        /*0088*/ 	.word	0x00000008
.L_307:


//--------------------- .nv.callgraph             --------------------------
	.section	.nv.callgraph,"",@"SHT_CUDA_CALLGRAPH"
	.align	4
	.sectionentsize	8
	.align		4
        /*0000*/ 	.word	0x00000000
	.align		4
        /*0004*/ 	.word	0xffffffff
	.align		4
        /*0008*/ 	.word	0x00000000
	.align		4
        /*000c*/ 	.word	0xfffffffe
	.align		4
        /*0010*/ 	.word	0x00000000
	.align		4
        /*0014*/ 	.word	0xfffffffd
	.align		4
        /*0018*/ 	.word	0x00000000
	.align		4
        /*001c*/ 	.word	0xfffffffc


//--------------------- .nv.constant4             --------------------------
	.section	.nv.constant4,"a",@progbits
	.align	8
	.align		8
.nv.constant4:
        /*0000*/ 	.dword	__cudart_i2opi_d
	.align		8
        /*0008*/ 	.dword	__cudart_sin_cos_coeffs


//--------------------- .text._Z21transpose_kernel_tileP7double2S0_ii --------------------------
	.section	.text._Z21transpose_kernel_tileP7double2S0_ii,"ax",@progbits
	.align	128
        .global         _Z21transpose_kernel_tileP7double2S0_ii
        .type           _Z21transpose_kernel_tileP7double2S0_ii,@function
        .size           _Z21transpose_kernel_tileP7double2S0_ii,(.L_x_123 - _Z21transpose_kernel_tileP7double2S0_ii)
        .other          _Z21transpose_kernel_tileP7double2S0_ii,@"STO_CUDA_ENTRY STV_DEFAULT"
_Z21transpose_kernel_tileP7double2S0_ii:
.text._Z21transpose_kernel_tileP7double2S0_ii:
[----:B------:R-:W-:Y:S01]  /*0000*/  LDC R1, c[0x0][0x37c] ;  /* 0x0000df00ff017b82 */ /* 0x000fe20000000800 */
[----:B------:R-:W0:Y:S07]  /*0010*/  S2R R0, SR_CTAID.X ;  /* 0x0000000000007919 */ /* 0x000e2e0000002500 */
[----:B------:R-:W1:Y:S01]  /*0020*/  LDC R6, c[0x0][0x394] ;  /* 0x0000e500ff067b82 */ /* 0x000e620000000800 */
[----:B------:R-:W2:Y:S01]  /*0030*/  LDCU.64 UR4, c[0x0][0x358] ;  /* 0x00006b00ff0477ac */ /* 0x000ea20008000a00 */
[----:B------:R-:W0:Y:S01]  /*0040*/  S2R R17, SR_TID.X ;  /* 0x0000000000117919 */ /* 0x000e220000002100 */
[----:B------:R-:W3:Y:S05]  /*0050*/  S2R R2, SR_CTAID.Y ;  /* 0x0000000000027919 */ /* 0x000eea0000002600 */
[----:B------:R-:W4:Y:S01]  /*0060*/  LDC.64 R20, c[0x0][0x380] ;  /* 0x0000e000ff147b82 */ /* 0x000f220000000a00 */
[----:B------:R-:W3:Y:S07]  /*0070*/  S2R R3, SR_TID.Y ;  /* 0x0000000000037919 */ /* 0x000eee0000002200 */
[----:B------:R-:W5:Y:S08]  /*0080*/  LDC R24, c[0x0][0x390] ;  /* 0x0000e400ff187b82 */ /* 0x000f700000000800 */
[----:B------:R-:W5:Y:S01]  /*0090*/  LDC.64 R18, c[0x0][0x388] ;  /* 0x0000e200ff127b82 */ /* 0x000f620000000a00 */
[----:B0-----:R-:W-:-:S02]  /*00a0*/  LEA R4, R0, R17, 0x5 ;  /* 0x0000001100047211 */ /* 0x001fc400078e28ff */
[----:B---3--:R-:W-:-:S05]  /*00b0*/  LEA R5, R2, R3, 0x5 ;  /* 0x0000000302057211 */ /* 0x008fca00078e28ff */
[----:B-1----:R-:W-:-:S04]  /*00c0*/  IMAD R5, R5, R6, R4 ;  /* 0x0000000605057224 */ /* 0x002fc800078e0204 */
[----:B----4-:R-:W-:Y:S01]  /*00d0*/  IMAD.WIDE R12, R5, 0x10, R20 ;  /* 0x00000010050c7825 */ /* 0x010fe200078e0214 */
[----:B------:R-:W-:-:S05]  /*00e0*/  LEA R7, R6, R5, 0x4 ;  /* 0x0000000506077211 */ /* 0x000fca00078e20ff */
[----:B------:R-:W-:Y:S01]  /*00f0*/  IMAD.WIDE R20, R7, 0x10, R20 ;  /* 0x0000001007147825 */ /* 0x000fe200078e0214 */
[----:B--2---:R-:W2:Y:S05]  /*0100*/  LDG.E.128 R12, desc[UR4][R12.64] ;  /* 0x000000040c0c7981 */ /* 0x004eaa000c1e1d00 */
[----:B------:R-:W3:Y:S01]  /*0110*/  LDG.E.128 R20, desc[UR4][R20.64] ;  /* 0x0000000414147981 */ /* 0x000ee2000c1e1d00 */
[----:B------:R-:W-:Y:S02]  /*0120*/  MOV R4, 0x400 ;  /* 0x0000040000047802 */ /* 0x000fe40000000f00 */
[----:B------:R-:W-:Y:S01]  /*0130*/  LEA R2, R2, R17, 0x5 ;  /* 0x0000001102027211 */ /* 0x000fe200078e28ff */
[----:B------:R-:W0:Y:S02]  /*0140*/  S2R R5, SR_CgaCtaId ;  /* 0x0000000000057919 */ /* 0x000e240000008800 */
[----:B0-----:R-:W-:-:S05]  /*0150*/  LEA R4, R5, R4, 0x18 ;  /* 0x0000000405047211 */ /* 0x001fca00078ec0ff */
[--C-:B------:R-:W-:Y:S02]  /*0160*/  IMAD R6, R3, 0x210, R4.reuse ;  /* 0x0000021003067824 */ /* 0x100fe400078e0204 */
[----:B------:R-:W-:-:S03]  /*0170*/  IMAD R4, R17, 0x210, R4 ;  /* 0x0000021011047824 */ /* 0x000fc600078e0204 */
[----:B------:R-:W-:Y:S02]  /*0180*/  LEA R25, R17, R6, 0x4 ;  /* 0x0000000611197211 */ /* 0x000fe400078e20ff */
[----:B------:R-:W-:Y:S02]  /*0190*/  LEA R16, R3, R4, 0x4 ;  /* 0x0000000403107211 */ /* 0x000fe400078e20ff */
[----:B------:R-:W-:-:S05]  /*01a0*/  LEA R3, R0, R3, 0x5 ;  /* 0x0000000300037211 */ /* 0x000fca00078e28ff */
[----:B-----5:R-:W-:-:S05]  /*01b0*/  IMAD R3, R3, R24, R2 ;  /* 0x0000001803037224 */ /* 0x020fca00078e0202 */
[----:B------:R-:W-:Y:S01]  /*01c0*/  LEA R17, R24, R3, 0x4 ;  /* 0x0000000318117211 */ /* 0x000fe200078e20ff */
[----:B------:R-:W-:-:S04]  /*01d0*/  IMAD.WIDE R2, R3, 0x10, R18 ;  /* 0x0000001003027825 */ /* 0x000fc800078e0212 */
[----:B------:R-:W-:Y:S01]  /*01e0*/  IMAD.WIDE R18, R17, 0x10, R18 ;  /* 0x0000001011127825 */ /* 0x000fe200078e0212 */
[----:B--2---:R-:W-:Y:S04]  /*01f0*/  STS.128 [R25], R12 ;  /* 0x0000000c19007388 */ /* 0x004fe80000000c00 */
[----:B---3--:R-:W-:Y:S01]  /*0200*/  STS.128 [R25+0x2100], R20 ;  /* 0x0021001419007388 */ /* 0x008fe20000000c00 */
[----:B------:R-:W-:Y:S06]  /*0210*/  BAR.SYNC.DEFER_BLOCKING 0x0 ;  /* 0x0000000000007b1d */ /* 0x000fec0000010000 */
[----:B------:R-:W0:Y:S04]  /*0220*/  LDS.128 R8, [R16] ;  /* 0x0000000010087984 */ /* 0x000e280000000c00 */
[----:B------:R-:W1:Y:S04]  /*0230*/  LDS.128 R4, [R16+0x100] ;  /* 0x0001000010047984 */ /* 0x000e680000000c00 */
[----:B0-----:R-:W-:Y:S04]  /*0240*/  STG.E.128 desc[UR4][R2.64], R8 ;  /* 0x0000000802007986 */ /* 0x001fe8000c101d04 */
[----:B-1----:R-:W-:Y:S01]  /*0250*/  STG.E.128 desc[UR4][R18.64], R4 ;  /* 0x0000000412007986 */ /* 0x002fe2000c101d04 */
[----:B------:R-:W-:Y:S05]  /*0260*/  EXIT ;  /* 0x000000000000794d */ /* 0x000fea0003800000 */
.L_x_0:
[----:B------:R-:W-:-:S00]  /*0270*/  BRA `(.L_x_0) ;  /* 0xfffffffc00fc7947 */ /* 0x000fc0000383ffff */
[----:B------:R-:W-:-:S00]  /*0280*/  NOP ;  /* 0x0000000000007918 */ /* 0x000fc00000000000 */
[----:B------:R-:W-:-:S00]  /*0290*/  NOP ;  /* 0x0000000000007918 */ /* 0x000fc00000000000 */
[----:B------:R-:W-:-:S00]  /*02a0*/  NOP ;  /* 0x0000000000007918 */ /* 0x000fc00000000000 */
[----:B------:R-:W-:-:S00]  /*02b0*/  NOP ;  /* 0x0000000000007918 */ /* 0x000fc00000000000 */
[----:B------:R-:W-:-:S00]  /*02c0*/  NOP ;  /* 0x0000000000007918 */ /* 0x000fc00000000000 */
[----:B------:R-:W-:-:S00]  /*02d0*/  NOP ;  /* 0x0000000000007918 */ /* 0x000fc00000000000 */
[----:B------:R-:W-:-:S00]  /*02e0*/  NOP ;  /* 0x0000000000007918 */ /* 0x000fc00000000000 */
[----:B------:R-:W-:-:S00]  /*02f0*/  NOP ;  /* 0x0000000000007918 */ /* 0x000fc00000000000 */
.L_x_123:


//--------------------- .text._Z19fft_rows_kernel_allP7double2i --------------------------
	.section	.text._Z19fft_rows_kernel_allP7double2i,"ax",@progbits
	.align	128
        .global         _Z19fft_rows_kernel_allP7double2i
        .type           _Z19fft_rows_kernel_allP7double2i,@function
        .size           _Z19fft_rows_kernel_allP7double2i,(.L_x_115 - _Z19fft_rows_kernel_allP7double2i)
        .other          _Z19fft_rows_kernel_allP7double2i,@"STO_CUDA_ENTRY STV_DEFAULT"
_Z19fft_rows_kernel_allP7double2i:
.text._Z19fft_rows_kernel_allP7double2i:
[----:B------:R-:W0:Y:S08]  /*0000*/  LDC R1, c[0x0][0x37c] ;  /* 0x0000df00ff017b82 */ /* 0x000e300000000800 */
[----:B------:R-:W1:Y:S01]  /*0010*/  LDC R17, c[0x0][0x388] ;  /* 0x0000e200ff117b82 */ /* 0x000e620000000800 */
[----:B------:R-:W-:Y:S02]  /*0020*/  IMAD.MOV.U32 R5, RZ, RZ, 0x3dc6b27f ;  /* 0x3dc6b27fff057424 */ /* 0x000fe400078e00ff */
[----:B0-----:R-:W-:Y:S01]  /*0030*/  VIADD R1, R1, 0xffffffd8 ;  /* 0xffffffd801017836 */ /* 0x001fe20000000000 */
[----:B-1----:R-:W-:-:S02]  /*0040*/  ISETP.GE.AND P0, PT, R17, 0x1, PT ;  /* 0x000000011100780c */ /* 0x002fc40003f06270 */
[----:B------:R-:W-:-:S11]  /*0050*/  I2FP.F32.S32 R0, R17 ;  /* 0x0000001100007245 */ /* 0x000fd60000201400 */
[----:B------:R-:W-:-:S04]  /*0060*/  @!P0 FMUL R0, R0, 8388608 ;  /* 0x4b00000000008820 */ /* 0x000fc80000400000 */
[----:B------:R-:W-:-:S05]  /*0070*/  VIADD R2, R0, 0xc0cafb0d ;  /* 0xc0cafb0d00027836 */ /* 0x000fca0000000000 */
[----:B------:R-:W-:-:S05]  /*0080*/  LOP3.LUT R3, R2, 0xff800000, RZ, 0xc0, !PT ;  /* 0xff80000002037812 */ /* 0x000fca00078ec0ff */
[----:B------:R-:W-:Y:S01]  /*0090*/  IMAD.IADD R2, R0, 0x1, -R3 ;  /* 0x0000000100027824 */ /* 0x000fe200078e0a03 */
[----:B------:R-:W-:-:S03]  /*00a0*/  I2FP.F32.S32 R3, R3 ;  /* 0x0000000300037245 */ /* 0x000fc60000201400 */
[----:B------:R-:W-:Y:S01]  /*00b0*/  FADD R4, R2, -1 ;  /* 0xbf80000002047421 */ /* 0x000fe20000000000 */
[----:B------:R-:W-:Y:S02]  /*00c0*/  FSEL R2, RZ, -23, P0 ;  /* 0xc1b80000ff027808 */ /* 0x000fe40000000000 */
[----:B------:R-:W-:Y:S01]  /*00d0*/  ISETP.GT.U32.AND P0, PT, R0, 0x7f7fffff, PT ;  /* 0x7f7fffff0000780c */ /* 0x000fe20003f04070 */
[C---:B------:R-:W-:Y:S02]  /*00e0*/  FFMA R5, R4.reuse, R5, -0.16845393180847167969 ;  /* 0xbe2c7f3004057423 */ /* 0x040fe40000000005 */
[----:B------:R-:W-:Y:S01]  /*00f0*/  FFMA R2, R3, 1.1920928955078125e-07, R2 ;  /* 0x3400000003027823 */ /* 0x000fe20000000002 */
[----:B------:R-:W-:Y:S02]  /*0100*/  IMAD.MOV.U32 R3, RZ, RZ, 0x7f800000 ;  /* 0x7f800000ff037424 */ /* 0x000fe400078e00ff */
[----:B------:R-:W-:-:S04]  /*0110*/  FFMA R5, R4, R5, 0.1716887056827545166 ;  /* 0x3e2fcf2a04057423 */ /* 0x000fc80000000005 */
[----:B------:R-:W-:-:S04]  /*0120*/  FFMA R5, R4, R5, -0.17900948226451873779 ;  /* 0xbe374e4304057423 */ /* 0x000fc80000000005 */
[----:B------:R-:W-:-:S04]  /*0130*/  FFMA R5, R4, R5, 0.20512372255325317383 ;  /* 0x3e520bf404057423 */ /* 0x000fc80000000005 */
[----:B------:R-:W-:-:S04]  /*0140*/  FFMA R5, R4, R5, -0.24046532809734344482 ;  /* 0xbe763c8b04057423 */ /* 0x000fc80000000005 */
[----:B------:R-:W-:-:S04]  /*0150*/  FFMA R5, R4, R5, 0.28857114911079406738 ;  /* 0x3e93bf9904057423 */ /* 0x000fc80000000005 */
[----:B------:R-:W-:-:S04]  /*0160*/  FFMA R5, R4, R5, -0.36067417263984680176 ;  /* 0xbeb8aa4904057423 */ /* 0x000fc80000000005 */
[----:B------:R-:W-:-:S04]  /*0170*/  FFMA R5, R4, R5, 0.48089820146560668945 ;  /* 0x3ef6384a04057423 */ /* 0x000fc80000000005 */
[----:B------:R-:W-:-:S04]  /*0180*/  FFMA R5, R4, R5, -0.72134751081466674805 ;  /* 0xbf38aa3b04057423 */ /* 0x000fc80000000005 */
[----:B------:R-:W-:-:S04]  /*0190*/  FMUL R5, R4, R5 ;  /* 0x0000000504057220 */ /* 0x000fc80000400000 */
[----:B------:R-:W-:-:S04]  /*01a0*/  FMUL R5, R4, R5 ;  /* 0x0000000504057220 */ /* 0x000fc80000400000 */
[----:B------:R-:W-:-:S04]  /*01b0*/  FFMA R5, R4, 1.4426950216293334961, R5 ;  /* 0x3fb8aa3b04057823 */ /* 0x000fc80000000005 */
[----:B------:R-:W-:Y:S01]  /*01c0*/  FADD R2, R2, R5 ;  /* 0x0000000502027221 */ /* 0x000fe20000000000 */
[C---:B------:R-:W-:Y:S01]  /*01d0*/  @P0 FFMA R2, R0.reuse, R3, +INF ;  /* 0x7f80000000020423 */ /* 0x040fe20000000003 */
[----:B------:R-:W-:-:S04]  /*01e0*/  FSETP.NEU.AND P0, PT, R0, RZ, PT ;  /* 0x000000ff0000720b */ /* 0x000fc80003f0d000 */
[----:B------:R-:W-:-:S06]  /*01f0*/  FSEL R2, R2, -INF , P0 ;  /* 0xff80000002027808 */ /* 0x000fcc0000000000 */
[----:B------:R-:W0:Y:S02]  /*0200*/  F2I.TRUNC.NTZ R2, R2 ;  /* 0x0000000200027305 */ /* 0x000e24000020f100 */
[----:B0-----:R-:W-:-:S05]  /*0210*/  VIMNMX R0, PT, PT, RZ, R2, !PT ;  /* 0x00000002ff007248 */ /* 0x001fca0007fe0100 */
[----:B------:R-:W-:-:S05]  /*0220*/  VIADD R0, R0, 0x1 ;  /* 0x0000000100007836 */ /* 0x000fca0000000000 */
[----:B------:R-:W-:-:S13]  /*0230*/  ISETP.NE.AND P0, PT, R0, 0x1, PT ;  /* 0x000000010000780c */ /* 0x000fda0003f05270 */
[----:B------:R-:W-:Y:S05]  /*0240*/  @!P0 EXIT ;  /* 0x000000000000894d */ /* 0x000fea0003800000 */
[----:B------:R-:W0:Y:S01]  /*0250*/  S2R R2, SR_TID.X ;  /* 0x0000000000027919 */ /* 0x000e220000002100 */
[----:B------:R-:W1:Y:S01]  /*0260*/  S2UR UR5, SR_CTAID.X ;  /* 0x00000000000579c3 */ /* 0x000e620000002500 */
[----:B------:R-:W-:Y:S01]  /*0270*/  LEA.HI R17, R17, R17, RZ, 0x1 ;  /* 0x0000001111117211 */ /* 0x000fe200078f08ff */
[----:B------:R-:W2:Y:S03]  /*0280*/  LDCU UR8, c[0x0][0x360] ;  /* 0x00006c00ff0877ac */ /* 0x000ea60008000800 */
[----:B------:R-:W-:Y:S01]  /*0290*/  SHF.R.S32.HI R17, RZ, 0x1, R17 ;  /* 0x00000001ff117819 */ /* 0x000fe20000011411 */
[----:B------:R-:W3:Y:S01]  /*02a0*/  LDCU.64 UR6, c[0x0][0x358] ;  /* 0x00006b00ff0677ac */ /* 0x000ee20008000a00 */
[----:B------:R-:W-:-:S05]  /*02b0*/  UMOV UR4, 0x1 ;  /* 0x0000000100047882 */ /* 0x000fca0000000000 */
.L_x_12:
[----:B0-----:R-:W-:Y:S01]  /*02c0*/  ISETP.GE.AND P0, PT, R2, R17, PT ;  /* 0x000000110200720c */ /* 0x001fe20003f06270 */
[----:B------:R-:W0:Y:S01]  /*02d0*/  LDCU.64 UR12, c[0x4][0x8] ;  /* 0x01000100ff0c77ac */ /* 0x000e220008000a00 */
[----:B------:R-:W-:Y:S11]  /*02e0*/  BSSY.RECONVERGENT B0, `(.L_x_1) ;  /* 0x00000d5000007945 */ /* 0x000ff60003800200 */
[----:B------:R-:W-:Y:S05]  /*02f0*/  @P0 BRA `(.L_x_2) ;  /* 0x0000000c004c0947 */ /* 0x000fea0003800000 */
[----:B------:R-:W-:Y:S02]  /*0300*/  IMAD.MOV.U32 R3, RZ, RZ, 0x1 ;  /* 0x00000001ff037424 */ /* 0x000fe400078e00ff */
[----:B------:R-:W-:-:S03]  /*0310*/  IMAD.MOV.U32 R16, RZ, RZ, R2 ;  /* 0x000000ffff107224 */ /* 0x000fc600078e0002 */
[----:B------:R-:W-:-:S04]  /*0320*/  SHF.L.U32 R4, R3, UR4, RZ ;  /* 0x0000000403047c19 */ /* 0x000fc800080006ff */
[----:B------:R4:W0:Y:S01]  /*0330*/  I2F.F64 R20, R4 ;  /* 0x0000000400147312 */ /* 0x0008220000201c00 */
[----:B------:R-:W-:-:S07]  /*0340*/  SHF.R.S32.HI R3, RZ, 0x1, R4 ;  /* 0x00000001ff037819 */ /* 0x000fce0000011404 */
.L_x_11:
[-C--:B0-----:R-:W-:Y:S01]  /*0350*/  IABS R9, R3.reuse ;  /* 0x0000000300097213 */ /* 0x081fe20000000000 */
[----:B------:R-:W-:Y:S01]  /*0360*/  UMOV UR10, 0x54442d18 ;  /* 0x54442d18000a7882 */ /* 0x000fe20000000000 */
[----:B------:R-:W-:Y:S01]  /*0370*/  IABS R10, R3 ;  /* 0x00000003000a7213 */ /* 0x000fe20000000000 */
[----:B------:R-:W-:Y:S01]  /*0380*/  UMOV UR11, 0x401921fb ;  /* 0x401921fb000b7882 */ /* 0x000fe20000000000 */
[----:B------:R-:W5:Y:S01]  /*0390*/  I2F.RP R6, R9 ;  /* 0x0000000900067306 */ /* 0x000f620000209400 */
[----:B------:R-:W-:Y:S01]  /*03a0*/  IABS R18, R16 ;  /* 0x0000001000127213 */ /* 0x000fe20000000000 */
[----:B------:R-:W-:Y:S01]  /*03b0*/  BSSY.RECONVERGENT B1, `(.L_x_3) ;  /* 0x0000025000017945 */ /* 0x000fe20003800200 */
[----:B------:R-:W-:-:S05]  /*03c0*/  ISETP.GE.AND P2, PT, R16, RZ, PT ;  /* 0x000000ff1000720c */ /* 0x000fca0003f46270 */
[----:B-----5:R-:W4:Y:S02]  /*03d0*/  MUFU.RCP R6, R6 ;  /* 0x0000000600067308 */ /* 0x020f240000001000 */
[----:B----4-:R-:W-:Y:S02]  /*03e0*/  VIADD R4, R6, 0xffffffe ;  /* 0x0ffffffe06047836 */ /* 0x010fe40000000000 */
[----:B------:R-:W-:-:S04]  /*03f0*/  IMAD.MOV R6, RZ, RZ, -R10 ;  /* 0x000000ffff067224 */ /* 0x000fc800078e0a0a */
[----:B------:R4:W5:Y:S02]  /*0400*/  F2I.FTZ.U32.TRUNC.NTZ R5, R4 ;  /* 0x0000000400057305 */ /* 0x000964000021f000 */
[----:B----4-:R-:W-:Y:S02]  /*0410*/  IMAD.MOV.U32 R4, RZ, RZ, RZ ;  /* 0x000000ffff047224 */ /* 0x010fe400078e00ff */
[----:B-----5:R-:W-:-:S04]  /*0420*/  IMAD.MOV R8, RZ, RZ, -R5 ;  /* 0x000000ffff087224 */ /* 0x020fc800078e0a05 */
[----:B------:R-:W-:-:S04]  /*0430*/  IMAD R7, R8, R9, RZ ;  /* 0x0000000908077224 */ /* 0x000fc800078e02ff */
[----:B------:R-:W-:-:S04]  /*0440*/  IMAD.HI.U32 R5, R5, R7, R4 ;  /* 0x0000000705057227 */ /* 0x000fc800078e0004 */
[----:B------:R-:W-:Y:S02]  /*0450*/  IMAD.MOV.U32 R4, RZ, RZ, 0x1 ;  /* 0x00000001ff047424 */ /* 0x000fe400078e00ff */
[----:B------:R-:W-:-:S04]  /*0460*/  IMAD.HI.U32 R5, R5, R18, RZ ;  /* 0x0000001205057227 */ /* 0x000fc800078e00ff */
[----:B------:R-:W-:Y:S02]  /*0470*/  IMAD R18, R5, R6, R18 ;  /* 0x0000000605127224 */ /* 0x000fe400078e0212 */
[----:B0-----:R-:W0:Y:S03]  /*0480*/  MUFU.RCP64H R5, R21 ;  /* 0x0000001500057308 */ /* 0x001e260000001800 */
[----:B------:R-:W-:-:S13]  /*0490*/  ISETP.GT.U32.AND P0, PT, R9, R18, PT ;  /* 0x000000120900720c */ /* 0x000fda0003f04070 */
[----:B------:R-:W-:Y:S01]  /*04a0*/  @!P0 IMAD.IADD R18, R18, 0x1, -R9 ;  /* 0x0000000112128824 */ /* 0x000fe200078e0a09 */
[----:B0-----:R-:W-:Y:S01]  /*04b0*/  DFMA R6, -R20, R4, 1 ;  /* 0x3ff000001406742b */ /* 0x001fe20000000104 */
[----:B------:R-:W-:-:S03]  /*04c0*/  ISETP.NE.AND P0, PT, R3, RZ, PT ;  /* 0x000000ff0300720c */ /* 0x000fc60003f05270 */
[----:B------:R-:W-:-:S04]  /*04d0*/  ISETP.GT.U32.AND P1, PT, R9, R18, PT ;  /* 0x000000120900720c */ /* 0x000fc80003f24070 */
[----:B------:R-:W-:-:S08]  /*04e0*/  DFMA R6, R6, R6, R6 ;  /* 0x000000060606722b */ /* 0x000fd00000000006 */
[----:B------:R-:W-:Y:S01]  /*04f0*/  DFMA R6, R4, R6, R4 ;  /* 0x000000060406722b */ /* 0x000fe20000000004 */
[----:B------:R-:W-:-:S04]  /*0500*/  @!P1 IMAD.IADD R18, R18, 0x1, -R9 ;  /* 0x0000000112129824 */ /* 0x000fc800078e0a09 */
[----:B------:R-:W-:Y:S01]  /*0510*/  @!P2 IMAD.MOV R18, RZ, RZ, -R18 ;  /* 0x000000ffff12a224 */ /* 0x000fe200078e0a12 */
[----:B------:R-:W-:Y:S02]  /*0520*/  @!P0 LOP3.LUT R18, RZ, R3, RZ, 0x33, !PT ;  /* 0x00000003ff128212 */ /* 0x000fe400078e33ff */
[----:B------:R-:W-:Y:S02]  /*0530*/  DFMA R4, -R20, R6, 1 ;  /* 0x3ff000001404742b */ /* 0x000fe40000000106 */
[----:B------:R-:W0:Y:S06]  /*0540*/  I2F.F64.U32 R8, R18 ;  /* 0x0000001200087312 */ /* 0x000e2c0000201800 */
[----:B------:R-:W-:-:S02]  /*0550*/  DFMA R4, R6, R4, R6 ;  /* 0x000000040604722b */ /* 0x000fc40000000006 */
[----:B0-----:R-:W-:-:S08]  /*0560*/  DMUL R8, R8, -UR10 ;  /* 0x8000000a08087c28 */ /* 0x001fd00008000000 */
[----:B------:R-:W-:Y:S02]  /*0570*/  DMUL R24, R8, R4 ;  /* 0x0000000408187228 */ /* 0x000fe40000000000 */
[----:B------:R-:W-:-:S06]  /*0580*/  FSETP.GEU.AND P1, PT, |R9|, 6.5827683646048100446e-37, PT ;  /* 0x036000000900780b */ /* 0x000fcc0003f2e200 */
[----:B------:R-:W-:-:S08]  /*0590*/  DFMA R6, -R20, R24, R8 ;  /* 0x000000181406722b */ /* 0x000fd00000000108 */
[----:B------:R-:W-:-:S10]  /*05a0*/  DFMA R24, R4, R6, R24 ;  /* 0x000000060418722b */ /* 0x000fd40000000018 */
[----:B------:R-:W-:-:S05]  /*05b0*/  FFMA R4, RZ, R21, R25 ;  /* 0x00000015ff047223 */ /* 0x000fca0000000019 */
[----:B------:R-:W-:-:S13]  /*05c0*/  FSETP.GT.AND P0, PT, |R4|, 1.469367938527859385e-39, PT ;  /* 0x001000000400780b */ /* 0x000fda0003f04200 */
[----:B------:R-:W-:Y:S05]  /*05d0*/  @P0 BRA P1, `(.L_x_4) ;  /* 0x0000000000080947 */ /* 0x000fea0000800000 */
[----:B------:R-:W-:-:S07]  /*05e0*/  MOV R4, 0x600 ;  /* 0x0000060000047802 */ /* 0x000fce0000000f00 */
[----:B-123--:R-:W-:Y:S05]  /*05f0*/  CALL.REL.NOINC `($__internal_0_$__cuda_sm20_div_rn_f64_full) ;  /* 0x0000000800a47944 */ /* 0x00efea0003c00000 */
.L_x_4:
[----:B-123--:R-:W-:Y:S05]  /*0600*/  BSYNC.RECONVERGENT B1 ;  /* 0x0000000000017941 */ /* 0x00efea0003800200 */
.L_x_3:
[----:B------:R-:W-:Y:S01]  /*0610*/  DSETP.NEU.AND P0, PT, |R24|, +INF , PT ;  /* 0x7ff000001800742a */ /* 0x000fe20003f0d200 */
[----:B------:R-:W-:-:S13]  /*0620*/  BSSY.RECONVERGENT B1, `(.L_x_5) ;  /* 0x000001e000017945 */ /* 0x000fda0003800200 */
[----:B------:R-:W-:Y:S01]  /*0630*/  @!P0 DMUL R28, RZ, R24 ;  /* 0x00000018ff1c8228 */ /* 0x000fe20000000000 */
[----:B------:R-:W-:Y:S01]  /*0640*/  @!P0 IMAD.MOV.U32 R19, RZ, RZ, 0x1 ;  /* 0x00000001ff138424 */ /* 0x000fe200078e00ff */
[----:B------:R-:W-:Y:S09]  /*0650*/  @!P0 BRA `(.L_x_6) ;  /* 0x0000000000688947 */ /* 0x000ff20003800000 */
[----:B------:R-:W-:Y:S01]  /*0660*/  UMOV UR10, 0x6dc9c883 ;  /* 0x6dc9c883000a7882 */ /* 0x000fe20000000000 */
[----:B------:R-:W-:Y:S01]  /*0670*/  UMOV UR11, 0x3fe45f30 ;  /* 0x3fe45f30000b7882 */ /* 0x000fe20000000000 */
[C---:B------:R-:W-:Y:S01]  /*0680*/  DSETP.GE.AND P0, PT, |R24|.reuse, 2.14748364800000000000e+09, PT ;  /* 0x41e000001800742a */ /* 0x040fe20003f06200 */
[----:B------:R-:W-:Y:S01]  /*0690*/  BSSY.RECONVERGENT B2, `(.L_x_7) ;  /* 0x0000015000027945 */ /* 0x000fe20003800200 */
[----:B------:R-:W-:Y:S01]  /*06a0*/  DMUL R4, R24, UR10 ;  /* 0x0000000a18047c28 */ /* 0x000fe20008000000 */
[----:B------:R-:W-:Y:S01]  /*06b0*/  UMOV UR10, 0x54442d18 ;  /* 0x54442d18000a7882 */ /* 0x000fe20000000000 */
[----:B------:R-:W-:-:S08]  /*06c0*/  UMOV UR11, 0x3ff921fb ;  /* 0x3ff921fb000b7882 */ /* 0x000fd00000000000 */
[----:B------:R-:W0:Y:S08]  /*06d0*/  F2I.F64 R4, R4 ;  /* 0x0000000400047311 */ /* 0x000e300000301100 */
[----:B0-----:R-:W0:Y:S02]  /*06e0*/  I2F.F64 R28, R4 ;  /* 0x00000004001c7312 */ /* 0x001e240000201c00 */
[----:B0-----:R-:W-:Y:S01]  /*06f0*/  DFMA R6, R28, -UR10, R24 ;  /* 0x8000000a1c067c2b */ /* 0x001fe20008000018 */
[----:B------:R-:W-:Y:S01]  /*0700*/  UMOV UR10, 0x33145c00 ;  /* 0x33145c00000a7882 */ /* 0x000fe20000000000 */
[----:B------:R-:W-:-:S06]  /*0710*/  UMOV UR11, 0x3c91a626 ;  /* 0x3c91a626000b7882 */ /* 0x000fcc0000000000 */
[----:B------:R-:W-:Y:S01]  /*0720*/  DFMA R6, R28, -UR10, R6 ;  /* 0x8000000a1c067c2b */ /* 0x000fe20008000006 */
[----:B------:R-:W-:Y:S01]  /*0730*/  UMOV UR10, 0x252049c0 ;  /* 0x252049c0000a7882 */ /* 0x000fe20000000000 */
[----:B------:R-:W-:-:S06]  /*0740*/  UMOV UR11, 0x397b839a ;  /* 0x397b839a000b7882 */ /* 0x000fcc0000000000 */
[----:B------:R-:W-:Y:S01]  /*0750*/  DFMA R28, R28, -UR10, R6 ;  /* 0x8000000a1c1c7c2b */ /* 0x000fe20008000006 */
[----:B------:R-:W-:Y:S10]  /*0760*/  @!P0 BRA `(.L_x_8) ;  /* 0x00000000001c8947 */ /* 0x000ff40003800000 */
[----:B------:R-:W-:Y:S01]  /*0770*/  IMAD.MOV.U32 R26, RZ, RZ, R24 ;  /* 0x000000ffff1a7224 */ /* 0x000fe200078e0018 */
[----:B------:R-:W-:Y:S01]  /*0780*/  MOV R4, 0x7b0 ;  /* 0x000007b000047802 */ /* 0x000fe20000000f00 */
[----:B------:R-:W-:-:S07]  /*0790*/  IMAD.MOV.U32 R5, RZ, RZ, R25 ;  /* 0x000000ffff057224 */ /* 0x000fce00078e0019 */
[----:B------:R-:W-:Y:S05]  /*07a0*/  CALL.REL.NOINC `($_Z19fft_rows_kernel_allP7double2i$__internal_trig_reduction_slowpathd) ;  /* 0x0000000c00a87944 */ /* 0x000fea0003c00000 */
[----:B------:R-:W-:Y:S02]  /*07b0*/  IMAD.MOV.U32 R4, RZ, RZ, R6 ;  /* 0x000000ffff047224 */ /* 0x000fe400078e0006 */
[----:B------:R-:W-:Y:S02]  /*07c0*/  IMAD.MOV.U32 R28, RZ, RZ, R26 ;  /* 0x000000ffff1c7224 */ /* 0x000fe400078e001a */
[----:B------:R-:W-:-:S07]  /*07d0*/  IMAD.MOV.U32 R29, RZ, RZ, R27 ;  /* 0x000000ffff1d7224 */ /* 0x000fce00078e001b */
.L_x_8:
[----:B------:R-:W-:Y:S05]  /*07e0*/  BSYNC.RECONVERGENT B2 ;  /* 0x0000000000027941 */ /* 0x000fea0003800200 */
.L_x_7:
[----:B------:R-:W-:-:S07]  /*07f0*/  VIADD R19, R4, 0x1 ;  /* 0x0000000104137836 */ /* 0x000fce0000000000 */
.L_x_6:
[----:B------:R-:W-:Y:S05]  /*0800*/  BSYNC.RECONVERGENT B1 ;  /* 0x0000000000017941 */ /* 0x000fea0003800200 */
.L_x_5:
[----:B------:R-:W-:-:S05]  /*0810*/  IMAD.SHL.U32 R4, R19, 0x40, RZ ;  /* 0x0000004013047824 */ /* 0x000fca00078e00ff */
[----:B------:R-:W-:-:S04]  /*0820*/  LOP3.LUT R4, R4, 0x40, RZ, 0xc0, !PT ;  /* 0x0000004004047812 */ /* 0x000fc800078ec0ff */
[----:B------:R-:W-:-:S05]  /*0830*/  IADD3 R30, P0, PT, R4, UR12, RZ ;  /* 0x0000000c041e7c10 */ /* 0x000fca000ff1e0ff */
[----:B------:R-:W-:-:S05]  /*0840*/  IMAD.X R31, RZ, RZ, UR13, P0 ;  /* 0x0000000dff1f7e24 */ /* 0x000fca00080e06ff */
[----:B------:R-:W2:Y:S04]  /*0850*/  LDG.E.128.CONSTANT R4, desc[UR6][R30.64] ;  /* 0x000000061e047981 */ /* 0x000ea8000c1e9d00 */
[----:B------:R-:W3:Y:S04]  /*0860*/  LDG.E.128.CONSTANT R8, desc[UR6][R30.64+0x10] ;  /* 0x000010061e087981 */ /* 0x000ee8000c1e9d00 */
[----:B------:R-:W4:Y:S01]  /*0870*/  LDG.E.128.CONSTANT R12, desc[UR6][R30.64+0x20] ;  /* 0x000020061e0c7981 */ /* 0x000f22000c1e9d00 */
[----:B------:R-:W-:Y:S01]  /*0880*/  LOP3.LUT R22, R19, 0x1, RZ, 0xc0, !PT ;  /* 0x0000000113167812 */ /* 0x000fe200078ec0ff */
[----:B------:R-:W-:Y:S01]  /*0890*/  IMAD.MOV.U32 R23, RZ, RZ, 0x3da8ff83 ;  /* 0x3da8ff83ff177424 */ /* 0x000fe200078e00ff */
[----:B------:R-:W-:Y:S01]  /*08a0*/  DMUL R26, R28, R28 ;  /* 0x0000001c1c1a7228 */ /* 0x000fe20000000000 */
[----:B------:R-:W-:Y:S01]  /*08b0*/  BSSY.RECONVERGENT B1, `(.L_x_9) ;  /* 0x000002c000017945 */ /* 0x000fe20003800200 */
[----:B------:R-:W-:Y:S01]  /*08c0*/  ISETP.NE.U32.AND P0, PT, R22, 0x1, PT ;  /* 0x000000011600780c */ /* 0x000fe20003f05070 */
[----:B------:R-:W-:Y:S01]  /*08d0*/  IMAD.MOV.U32 R22, RZ, RZ, 0x20fd8164 ;  /* 0x20fd8164ff167424 */ /* 0x000fe200078e00ff */
[----:B------:R-:W-:-:S02]  /*08e0*/  DSETP.NEU.AND P1, PT, |R24|, +INF , PT ;  /* 0x7ff000001800742a */ /* 0x000fc40003f2d200 */
[----:B------:R-:W-:Y:S02]  /*08f0*/  FSEL R23, -R23, 0.11223486810922622681, !P0 ;  /* 0x3de5db6517177808 */ /* 0x000fe40004000100 */
[----:B------:R-:W-:-:S06]  /*0900*/  FSEL R22, R22, -8.06006814911005101289e+34, !P0 ;  /* 0xf9785eba16167808 */ /* 0x000fcc0004000000 */
[----:B--2---:R-:W-:-:S08]  /*0910*/  DFMA R4, R26, R22, R4 ;  /* 0x000000161a04722b */ /* 0x004fd00000000004 */
[----:B------:R-:W-:-:S08]  /*0920*/  DFMA R4, R26, R4, R6 ;  /* 0x000000041a04722b */ /* 0x000fd00000000006 */
[----:B---3--:R-:W-:-:S08]  /*0930*/  DFMA R4, R26, R4, R8 ;  /* 0x000000041a04722b */ /* 0x008fd00000000008 */
[----:B------:R-:W-:-:S08]  /*0940*/  DFMA R4, R26, R4, R10 ;  /* 0x000000041a04722b */ /* 0x000fd0000000000a */
[----:B----4-:R-:W-:-:S08]  /*0950*/  DFMA R4, R26, R4, R12 ;  /* 0x000000041a04722b */ /* 0x010fd0000000000c */
[----:B------:R-:W-:-:S08]  /*0960*/  DFMA R4, R26, R4, R14 ;  /* 0x000000041a04722b */ /* 0x000fd0000000000e */
[----:B------:R-:W-:Y:S02]  /*0970*/  DFMA R28, R4, R28, R28 ;  /* 0x0000001c041c722b */ /* 0x000fe4000000001c */
[----:B------:R-:W-:Y:S02]  /*0980*/  DFMA R4, R26, R4, 1 ;  /* 0x3ff000001a04742b */ /* 0x000fe40000000004 */
[----:B------:R-:W-:-:S08]  /*0990*/  @!P1 DMUL R26, RZ, R24 ;  /* 0x00000018ff1a9228 */ /* 0x000fd00000000000 */
[----:B------:R-:W-:Y:S02]  /*09a0*/  FSEL R6, R4, R28, !P0 ;  /* 0x0000001c04067208 */ /* 0x000fe40004000000 */
[----:B------:R-:W-:Y:S02]  /*09b0*/  FSEL R7, R5, R29, !P0 ;  /* 0x0000001d05077208 */ /* 0x000fe40004000000 */
[----:B------:R-:W-:Y:S01]  /*09c0*/  LOP3.LUT P0, RZ, R19, 0x2, RZ, 0xc0, !PT ;  /* 0x0000000213ff7812 */ /* 0x000fe2000780c0ff */
[----:B------:R-:W-:-:S03]  /*09d0*/  @!P1 IMAD.MOV.U32 R19, RZ, RZ, RZ ;  /* 0x000000ffff139224 */ /* 0x000fc600078e00ff */
[----:B------:R-:W-:-:S10]  /*09e0*/  DADD R4, RZ, -R6 ;  /* 0x00000000ff047229 */ /* 0x000fd40000000806 */
[----:B------:R-:W-:Y:S02]  /*09f0*/  FSEL R22, R6, R4, !P0 ;  /* 0x0000000406167208 */ /* 0x000fe40004000000 */
[----:B------:R-:W-:Y:S01]  /*0a00*/  FSEL R23, R7, R5, !P0 ;  /* 0x0000000507177208 */ /* 0x000fe20004000000 */
[----:B------:R-:W-:Y:S06]  /*0a10*/  @!P1 BRA `(.L_x_10) ;  /* 0x0000000000549947 */ /* 0x000fec0003800000 */
[----:B------:R-:W-:Y:S01]  /*0a20*/  UMOV UR10, 0x6dc9c883 ;  /* 0x6dc9c883000a7882 */ /* 0x000fe20000000000 */
[----:B------:R-:W-:Y:S01]  /*0a30*/  UMOV UR11, 0x3fe45f30 ;  /* 0x3fe45f30000b7882 */ /* 0x000fe20000000000 */
[C---:B------:R-:W-:Y:S02]  /*0a40*/  DSETP.GE.AND P0, PT, |R24|.reuse, 2.14748364800000000000e+09, PT ;  /* 0x41e000001800742a */ /* 0x040fe40003f06200 */
[----:B------:R-:W-:Y:S01]  /*0a50*/  DMUL R4, R24, UR10 ;  /* 0x0000000a18047c28 */ /* 0x000fe20008000000 */
[----:B------:R-:W-:Y:S01]  /*0a60*/  UMOV UR10, 0x54442d18 ;  /* 0x54442d18000a7882 */ /* 0x000fe20000000000 */
[----:B------:R-:W-:-:S04]  /*0a70*/  UMOV UR11, 0x3ff921fb ;  /* 0x3ff921fb000b7882 */ /* 0x000fc80000000000 */
        /* <DEDUP_REMOVED lines=14> */
[----:B------:R-:W-:-:S07]  /*0b60*/  IMAD.MOV.U32 R19, RZ, RZ, R6 ;  /* 0x000000ffff137224 */ /* 0x000fce00078e0006 */
.L_x_10:
[----:B------:R-:W-:Y:S05]  /*0b70*/  BSYNC.RECONVERGENT B1 ;  /* 0x0000000000017941 */ /* 0x000fea0003800200 */
.L_x_9:
[----:B------:R-:W-:-:S05]  /*0b80*/  IMAD.SHL.U32 R4, R19, 0x40, RZ ;  /* 0x0000004013047824 */ /* 0x000fca00078e00ff */
[----:B------:R-:W-:-:S04]  /*0b90*/  LOP3.LUT R4, R4, 0x40, RZ, 0xc0, !PT ;  /* 0x0000004004047812 */ /* 0x000fc800078ec0ff */
[----:B------:R-:W-:-:S05]  /*0ba0*/  IADD3 R30, P0, PT, R4, UR12, RZ ;  /* 0x0000000c041e7c10 */ /* 0x000fca000ff1e0ff */
[----:B------:R-:W-:-:S05]  /*0bb0*/  IMAD.X R31, RZ, RZ, UR13, P0 ;  /* 0x0000000dff1f7e24 */ /* 0x000fca00080e06ff */
[----:B------:R-:W2:Y:S01]  /*0bc0*/  LDG.E.128.CONSTANT R4, desc[UR6][R30.64] ;  /* 0x000000061e047981 */ /* 0x000ea2000c1e9d00 */
[-C--:B------:R-:W-:Y:S01]  /*0bd0*/  IABS R10, R3.reuse ;  /* 0x00000003000a7213 */ /* 0x080fe20000000000 */
[----:B------:R-:W-:Y:S01]  /*0be0*/  DMUL R24, R26, R26 ;  /* 0x0000001a1a187228 */ /* 0x000fe20000000000 */
[----:B------:R-:W-:Y:S02]  /*0bf0*/  IABS R12, R3 ;  /* 0x00000003000c7213 */ /* 0x000fe40000000000 */
[----:B------:R-:W0:Y:S08]  /*0c00*/  I2F.RP R11, R10 ;  /* 0x0000000a000b7306 */ /* 0x000e300000209400 */
[----:B0-----:R-:W0:Y:S02]  /*0c10*/  MUFU.RCP R11, R11 ;  /* 0x0000000b000b7308 */ /* 0x001e240000001000 */
[----:B0-----:R-:W-:-:S02]  /*0c20*/  VIADD R8, R11, 0xffffffe ;  /* 0x0ffffffe0b087836 */ /* 0x001fc40000000000 */
[----:B------:R-:W-:-:S04]  /*0c30*/  IMAD.MOV R11, RZ, RZ, -R12 ;  /* 0x000000ffff0b7224 */ /* 0x000fc800078e0a0c */
[----:B------:R0:W1:Y:S02]  /*0c40*/  F2I.FTZ.U32.TRUNC.NTZ R9, R8 ;  /* 0x0000000800097305 */ /* 0x000064000021f000 */
[----:B0-----:R-:W-:Y:S02]  /*0c50*/  IMAD.MOV.U32 R8, RZ, RZ, RZ ;  /* 0x000000ffff087224 */ /* 0x001fe400078e00ff */
[----:B-1----:R-:W-:-:S04]  /*0c60*/  IMAD.MOV R13, RZ, RZ, -R9 ;  /* 0x000000ffff0d7224 */ /* 0x002fc800078e0a09 */
[----:B------:R-:W-:-:S04]  /*0c70*/  IMAD R13, R13, R10, RZ ;  /* 0x0000000a0d0d7224 */ /* 0x000fc800078e02ff */
[----:B------:R-:W-:Y:S01]  /*0c80*/  IMAD.HI.U32 R13, R9, R13, R8 ;  /* 0x0000000d090d7227 */ /* 0x000fe200078e0008 */
[----:B------:R-:W-:Y:S02]  /*0c90*/  IABS R9, R16 ;  /* 0x0000001000097213 */ /* 0x000fe40000000000 */
[----:B------:R-:W-:-:S03]  /*0ca0*/  LOP3.LUT R8, R19, 0x1, RZ, 0xc0, !PT ;  /* 0x0000000113087812 */ /* 0x000fc600078ec0ff */
[----:B------:R-:W-:Y:S01]  /*0cb0*/  IMAD.HI.U32 R28, R13, R9, RZ ;  /* 0x000000090d1c7227 */ /* 0x000fe200078e00ff */
[----:B------:R-:W-:Y:S01]  /*0cc0*/  ISETP.NE.U32.AND P0, PT, R8, 0x1, PT ;  /* 0x000000010800780c */ /* 0x000fe20003f05070 */
[----:B------:R-:W3:Y:S02]  /*0cd0*/  LDG.E.128.CONSTANT R12, desc[UR6][R30.64+0x20] ;  /* 0x000020061e0c7981 */ /* 0x000ee4000c1e9d00 */
[----:B------:R-:W-:Y:S02]  /*0ce0*/  IMAD R11, R28, R11, R9 ;  /* 0x0000000b1c0b7224 */ /* 0x000fe400078e0209 */
[----:B------:R-:W-:Y:S02]  /*0cf0*/  IMAD.MOV.U32 R8, RZ, RZ, 0x20fd8164 ;  /* 0x20fd8164ff087424 */ /* 0x000fe400078e00ff */
[----:B------:R-:W-:Y:S01]  /*0d00*/  IMAD.MOV.U32 R9, RZ, RZ, 0x3da8ff83 ;  /* 0x3da8ff83ff097424 */ /* 0x000fe200078e00ff */
[----:B------:R-:W-:Y:S02]  /*0d10*/  ISETP.GT.U32.AND P3, PT, R10, R11, PT ;  /* 0x0000000b0a00720c */ /* 0x000fe40003f64070 */
[----:B------:R-:W-:-:S02]  /*0d20*/  FSEL R8, R8, -8.06006814911005101289e+34, !P0 ;  /* 0xf9785eba08087808 */ /* 0x000fc40004000000 */
[----:B------:R-:W-:-:S09]  /*0d30*/  FSEL R9, -R9, 0.11223486810922622681, !P0 ;  /* 0x3de5db6509097808 */ /* 0x000fd20004000100 */
[----:B------:R-:W-:-:S05]  /*0d40*/  @!P3 IMAD.IADD R11, R11, 0x1, -R10 ;  /* 0x000000010b0bb824 */ /* 0x000fca00078e0a0a */
[----:B------:R-:W-:Y:S01]  /*0d50*/  ISETP.GE.U32.AND P2, PT, R11, R10, PT ;  /* 0x0000000a0b00720c */ /* 0x000fe20003f46070 */
[C---:B--2---:R-:W-:Y:S01]  /*0d60*/  DFMA R4, R24.reuse, R8, R4 ;  /* 0x000000081804722b */ /* 0x044fe20000000004 */
[----:B------:R-:W2:Y:S07]  /*0d70*/  LDG.E.128.CONSTANT R8, desc[UR6][R30.64+0x10] ;  /* 0x000010061e087981 */ /* 0x000eae000c1e9d00 */
[----:B------:R-:W-:Y:S01]  /*0d80*/  DFMA R4, R24, R4, R6 ;  /* 0x000000041804722b */ /* 0x000fe20000000006 */
[----:B------:R-:W-:Y:S01]  /*0d90*/  LOP3.LUT R6, R16, R3, RZ, 0x3c, !PT ;  /* 0x0000000310067212 */ /* 0x000fe200078e3cff */
[----:B------:R-:W-:-:S03]  /*0da0*/  @!P3 VIADD R28, R28, 0x1 ;  /* 0x000000011c1cb836 */ /* 0x000fc60000000000 */
[----:B------:R-:W-:Y:S02]  /*0db0*/  ISETP.GE.AND P1, PT, R6, RZ, PT ;  /* 0x000000ff0600720c */ /* 0x000fe40003f26270 */
[----:B------:R-:W0:Y:S01]  /*0dc0*/  LDC R6, c[0x0][0x388] ;  /* 0x0000e200ff067b82 */ /* 0x000e220000000800 */
[----:B------:R-:W-:Y:S01]  /*0dd0*/  ISETP.NE.AND P3, PT, R3, RZ, PT ;  /* 0x000000ff0300720c */ /* 0x000fe20003f65270 */
[----:B------:R-:W-:-:S09]  /*0de0*/  @P2 VIADD R28, R28, 0x1 ;  /* 0x000000011c1c2836 */ /* 0x000fd20000000000 */
[----:B------:R-:W-:-:S03]  /*0df0*/  @!P1 IMAD.MOV R28, RZ, RZ, -R28 ;  /* 0x000000ffff1c9224 */ /* 0x000fc600078e0a1c */
[----:B------:R-:W-:-:S04]  /*0e00*/  @!P3 LOP3.LUT R28, RZ, R3, RZ, 0x33, !PT ;  /* 0x00000003ff1cb212 */ /* 0x000fc800078e33ff */
[----:B------:R-:W-:-:S05]  /*0e10*/  SHF.L.U32 R7, R28, UR4, RZ ;  /* 0x000000041c077c19 */ /* 0x000fca00080006ff */
[----:B0-----:R-:W-:-:S04]  /*0e20*/  IMAD R7, R6, UR5, R7 ;  /* 0x0000000506077c24 */ /* 0x001fc8000f8e0207 */
[----:B------:R-:W-:-:S04]  /*0e30*/  IMAD.IADD R18, R18, 0x1, R7 ;  /* 0x0000000112127824 */ /* 0x000fc800078e0207 */
[----:B------:R-:W-:Y:S01]  /*0e40*/  IMAD.IADD R7, R3, 0x1, R18 ;  /* 0x0000000103077824 */ /* 0x000fe200078e0212 */
[----:B--2---:R-:W-:-:S08]  /*0e50*/  DFMA R4, R24, R4, R8 ;  /* 0x000000041804722b */ /* 0x004fd00000000008 */
[C---:B------:R-:W-:Y:S02]  /*0e60*/  DFMA R10, R24.reuse, R4, R10 ;  /* 0x00000004180a722b */ /* 0x040fe4000000000a */
[----:B------:R-:W0:Y:S06]  /*0e70*/  LDC.64 R4, c[0x0][0x380] ;  /* 0x0000e000ff047b82 */ /* 0x000e2c0000000a00 */
[----:B---3--:R-:W-:-:S08]  /*0e80*/  DFMA R12, R24, R10, R12 ;  /* 0x0000000a180c722b */ /* 0x008fd0000000000c */
[----:B------:R-:W-:Y:S01]  /*0e90*/  DFMA R14, R24, R12, R14 ;  /* 0x0000000c180e722b */ /* 0x000fe2000000000e */
[----:B0-----:R-:W-:-:S05]  /*0ea0*/  IMAD.WIDE R12, R7, 0x10, R4 ;  /* 0x00000010070c7825 */ /* 0x001fca00078e0204 */
[----:B------:R-:W2:Y:S02]  /*0eb0*/  LDG.E.128 R8, desc[UR6][R12.64] ;  /* 0x000000060c087981 */ /* 0x000ea4000c1e1d00 */
[----:B------:R-:W-:Y:S02]  /*0ec0*/  DFMA R26, R14, R26, R26 ;  /* 0x0000001a0e1a722b */ /* 0x000fe4000000001a */
[----:B------:R-:W-:Y:S01]  /*0ed0*/  DFMA R24, R24, R14, 1 ;  /* 0x3ff000001818742b */ /* 0x000fe2000000000e */
[----:B------:R-:W-:-:S05]  /*0ee0*/  IMAD.WIDE R14, R18, 0x10, R4 ;  /* 0x00000010120e7825 */ /* 0x000fca00078e0204 */
[----:B------:R-:W3:Y:S04]  /*0ef0*/  LDG.E.128 R4, desc[UR6][R14.64] ;  /* 0x000000060e047981 */ /* 0x000ee8000c1e1d00 */
[----:B------:R-:W-:Y:S02]  /*0f00*/  FSEL R24, R24, R26, !P0 ;  /* 0x0000001a18187208 */ /* 0x000fe40004000000 */
[----:B------:R-:W-:-:S06]  /*0f10*/  FSEL R25, R25, R27, !P0 ;  /* 0x0000001b19197208 */ /* 0x000fcc0004000000 */
[----:B------:R-:W-:Y:S01]  /*0f20*/  DADD R26, RZ, -R24 ;  /* 0x00000000ff1a7229 */ /* 0x000fe20000000818 */
[----:B------:R-:W-:-:S09]  /*0f30*/  LOP3.LUT P0, RZ, R19, 0x2, RZ, 0xc0, !PT ;  /* 0x0000000213ff7812 */ /* 0x000fd2000780c0ff */
[----:B------:R-:W-:Y:S02]  /*0f40*/  FSEL R24, R24, R26, !P0 ;  /* 0x0000001a18187208 */ /* 0x000fe40004000000 */
[----:B------:R-:W-:Y:S01]  /*0f50*/  FSEL R25, R25, R27, !P0 ;  /* 0x0000001b19197208 */ /* 0x000fe20004000000 */
[----:B------:R-:W-:-:S05]  /*0f60*/  VIADD R16, R16, UR8 ;  /* 0x0000000810107c36 */ /* 0x000fca0008000000 */
[----:B------:R-:W-:Y:S01]  /*0f70*/  ISETP.GE.AND P0, PT, R16, R17, PT ;  /* 0x000000111000720c */ /* 0x000fe20003f06270 */
[C---:B--2---:R-:W-:Y:S02]  /*0f80*/  DMUL R18, R24.reuse, R8 ;  /* 0x0000000818127228 */ /* 0x044fe40000000000 */
[----:B------:R-:W-:-:S06]  /*0f90*/  DMUL R24, R24, R10 ;  /* 0x0000000a18187228 */ /* 0x000fcc0000000000 */
[C---:B------:R-:W-:Y:S02]  /*0fa0*/  DFMA R18, R22.reuse, R10, R18 ;  /* 0x0000000a1612722b */ /* 0x040fe40000000012 */
[----:B------:R-:W-:-:S06]  /*0fb0*/  DFMA R24, R22, R8, -R24 ;  /* 0x000000081618722b */ /* 0x000fcc0000000818 */
[----:B---3--:R-:W-:Y:S02]  /*0fc0*/  DADD R10, R18, R6 ;  /* 0x00000000120a7229 */ /* 0x008fe40000000006 */
[----:B------:R-:W-:Y:S02]  /*0fd0*/  DADD R8, R24, R4 ;  /* 0x0000000018087229 */ /* 0x000fe40000000004 */
[----:B------:R-:W-:Y:S02]  /*0fe0*/  DADD R6, -R18, R6 ;  /* 0x0000000012067229 */ /* 0x000fe40000000106 */
[----:B------:R-:W-:-:S03]  /*0ff0*/  DADD R4, -R24, R4 ;  /* 0x0000000018047229 */ /* 0x000fc60000000104 */
[----:B------:R0:W-:Y:S04]  /*1000*/  STG.E.128 desc[UR6][R14.64], R8 ;  /* 0x000000080e007986 */ /* 0x0001e8000c101d06 */
[----:B------:R0:W-:Y:S01]  /*1010*/  STG.E.128 desc[UR6][R12.64], R4 ;  /* 0x000000040c007986 */ /* 0x0001e2000c101d06 */
[----:B------:R-:W-:Y:S05]  /*1020*/  @!P0 BRA `(.L_x_11) ;  /* 0xfffffff000c88947 */ /* 0x000fea000383ffff */
.L_x_2:
[----:B0123--:R-:W-:Y:S05]  /*1030*/  BSYNC.RECONVERGENT B0 ;  /* 0x0000000000007941 */ /* 0x00ffea0003800200 */
.L_x_1:
[----:B------:R-:W-:Y:S01]  /*1040*/  UIADD3 UR4, UPT, UPT, UR4, 0x1, URZ ;  /* 0x0000000104047890 */ /* 0x000fe2000fffe0ff */
[----:B------:R-:W-:Y:S05]  /*1050*/  BAR.SYNC.DEFER_BLOCKING 0x0 ;  /* 0x0000000000007b1d */ /* 0x000fea0000010000 */
[----:B------:R-:W-:-:S13]  /*1060*/  ISETP.NE.AND P0, PT, R0, UR4, PT ;  /* 0x0000000400007c0c */ /* 0x000fda000bf05270 */
[----:B------:R-:W-:Y:S05]  /*1070*/  @P0 BRA `(.L_x_12) ;  /* 0xfffffff000900947 */ /* 0x000fea000383ffff */
[----:B------:R-:W-:Y:S05]  /*1080*/  EXIT ;  /* 0x000000000000794d */ /* 0x000fea0003800000 */
        .weak           $__internal_0_$__cuda_sm20_div_rn_f64_full
        .type           $__internal_0_$__cuda_sm20_div_rn_f64_full,@function
        .size           $__internal_0_$__cuda_sm20_div_rn_f64_full,($_Z19fft_rows_kernel_allP7double2i$__internal_trig_reduction_slowpathd - $__internal_0_$__cuda_sm20_div_rn_f64_full)
$__internal_0_$__cuda_sm20_div_rn_f64_full:
[C---:B------:R-:W-:Y:S01]  /*1090*/  FSETP.GEU.AND P0, PT, |R21|.reuse, 1.469367938527859385e-39, PT ;  /* 0x001000001500780b */ /* 0x040fe20003f0e200 */
[----:B------:R-:W-:Y:S01]  /*10a0*/  IMAD.MOV.U32 R10, RZ, RZ, 0x1 ;  /* 0x00000001ff0a7424 */ /* 0x000fe200078e00ff */
[----:B------:R-:W-:Y:S01]  /*10b0*/  LOP3.LUT R6, R21, 0x800fffff, RZ, 0xc0, !PT ;  /* 0x800fffff15067812 */ /* 0x000fe200078ec0ff */
[----:B------:R-:W-:Y:S01]  /*10c0*/  IMAD.MOV.U32 R19, RZ, RZ, 0x1ca00000 ;  /* 0x1ca00000ff137424 */ /* 0x000fe200078e00ff */
[C---:B------:R-:W-:Y:S01]  /*10d0*/  FSETP.GEU.AND P2, PT, |R9|.reuse, 1.469367938527859385e-39, PT ;  /* 0x001000000900780b */ /* 0x040fe20003f4e200 */
[----:B------:R-:W-:Y:S01]  /*10e0*/  BSSY.RECONVERGENT B2, `(.L_x_13) ;  /* 0x0000052000027945 */ /* 0x000fe20003800200 */
[----:B------:R-:W-:Y:S01]  /*10f0*/  LOP3.LUT R7, R6, 0x3ff00000, RZ, 0xfc, !PT ;  /* 0x3ff0000006077812 */ /* 0x000fe200078efcff */
[----:B------:R-:W-:Y:S01]  /*1100*/  IMAD.MOV.U32 R6, RZ, RZ, R20 ;  /* 0x000000ffff067224 */ /* 0x000fe200078e0014 */
[----:B------:R-:W-:Y:S02]  /*1110*/  LOP3.LUT R5, R9, 0x7ff00000, RZ, 0xc0, !PT ;  /* 0x7ff0000009057812 */ /* 0x000fe400078ec0ff */
[----:B------:R-:W-:-:S03]  /*1120*/  LOP3.LUT R24, R21, 0x7ff00000, RZ, 0xc0, !PT ;  /* 0x7ff0000015187812 */ /* 0x000fc600078ec0ff */
[----:B------:R-:W-:Y:S01]  /*1130*/  @!P0 DMUL R6, R20, 8.98846567431157953865e+307 ;  /* 0x7fe0000014068828 */ /* 0x000fe20000000000 */
[----:B------:R-:W-:-:S03]  /*1140*/  ISETP.GE.U32.AND P1, PT, R5, R24, PT ;  /* 0x000000180500720c */ /* 0x000fc60003f26070 */
[----:B------:R-:W-:Y:S02]  /*1150*/  @!P2 LOP3.LUT R12, R21, 0x7ff00000, RZ, 0xc0, !PT ;  /* 0x7ff00000150ca812 */ /* 0x000fe400078ec0ff */
[----:B------:R-:W0:Y:S02]  /*1160*/  MUFU.RCP64H R11, R7 ;  /* 0x00000007000b7308 */ /* 0x000e240000001800 */
[----:B------:R-:W-:Y:S02]  /*1170*/  @!P2 ISETP.GE.U32.AND P3, PT, R5, R12, PT ;  /* 0x0000000c0500a20c */ /* 0x000fe40003f66070 */
[----:B------:R-:W-:Y:S02]  /*1180*/  @!P0 LOP3.LUT R24, R7, 0x7ff00000, RZ, 0xc0, !PT ;  /* 0x7ff0000007188812 */ /* 0x000fe400078ec0ff */
[----:B------:R-:W-:-:S04]  /*1190*/  @!P2 SEL R13, R19, 0x63400000, !P3 ;  /* 0x63400000130da807 */ /* 0x000fc80005800000 */
[----:B------:R-:W-:-:S04]  /*11a0*/  @!P2 LOP3.LUT R22, R13, 0x80000000, R9, 0xf8, !PT ;  /* 0x800000000d16a812 */ /* 0x000fc800078ef809 */
[----:B------:R-:W-:Y:S01]  /*11b0*/  @!P2 LOP3.LUT R23, R22, 0x100000, RZ, 0xfc, !PT ;  /* 0x001000001617a812 */ /* 0x000fe200078efcff */
[----:B------:R-:W-:Y:S01]  /*11c0*/  @!P2 IMAD.MOV.U32 R22, RZ, RZ, RZ ;  /* 0x000000ffff16a224 */ /* 0x000fe200078e00ff */
[----:B0-----:R-:W-:-:S08]  /*11d0*/  DFMA R14, R10, -R6, 1 ;  /* 0x3ff000000a0e742b */ /* 0x001fd00000000806 */
[----:B------:R-:W-:-:S08]  /*11e0*/  DFMA R14, R14, R14, R14 ;  /* 0x0000000e0e0e722b */ /* 0x000fd0000000000e */
[----:B------:R-:W-:Y:S01]  /*11f0*/  DFMA R14, R10, R14, R10 ;  /* 0x0000000e0a0e722b */ /* 0x000fe2000000000a */
[----:B------:R-:W-:Y:S01]  /*1200*/  SEL R11, R19, 0x63400000, !P1 ;  /* 0x63400000130b7807 */ /* 0x000fe20004800000 */
[----:B------:R-:W-:-:S03]  /*1210*/  IMAD.MOV.U32 R10, RZ, RZ, R8 ;  /* 0x000000ffff0a7224 */ /* 0x000fc600078e0008 */
[----:B------:R-:W-:-:S03]  /*1220*/  LOP3.LUT R11, R11, 0x800fffff, R9, 0xf8, !PT ;  /* 0x800fffff0b0b7812 */ /* 0x000fc600078ef809 */
[----:B------:R-:W-:-:S03]  /*1230*/  DFMA R12, R14, -R6, 1 ;  /* 0x3ff000000e0c742b */ /* 0x000fc60000000806 */
[----:B------:R-:W-:-:S05]  /*1240*/  @!P2 DFMA R10, R10, 2, -R22 ;  /* 0x400000000a0aa82b */ /* 0x000fca0000000816 */
[----:B------:R-:W-:-:S08]  /*1250*/  DFMA R12, R14, R12, R14 ;  /* 0x0000000c0e0c722b */ /* 0x000fd0000000000e */
[----:B------:R-:W-:-:S08]  /*1260*/  DMUL R14, R12, R10 ;  /* 0x0000000a0c0e7228 */ /* 0x000fd00000000000 */
[----:B------:R-:W-:-:S08]  /*1270*/  DFMA R22, R14, -R6, R10 ;  /* 0x800000060e16722b */ /* 0x000fd0000000000a */
[----:B------:R-:W-:Y:S01]  /*1280*/  DFMA R22, R12, R22, R14 ;  /* 0x000000160c16722b */ /* 0x000fe2000000000e */
[----:B------:R-:W-:Y:S01]  /*1290*/  IMAD.MOV.U32 R15, RZ, RZ, R5 ;  /* 0x000000ffff0f7224 */ /* 0x000fe200078e0005 */
[----:B------:R-:W-:Y:S01]  /*12a0*/  @!P2 LOP3.LUT R15, R11, 0x7ff00000, RZ, 0xc0, !PT ;  /* 0x7ff000000b0fa812 */ /* 0x000fe200078ec0ff */
[----:B------:R-:W-:-:S04]  /*12b0*/  VIADD R13, R24, 0xffffffff ;  /* 0xffffffff180d7836 */ /* 0x000fc80000000000 */
[----:B------:R-:W-:-:S05]  /*12c0*/  VIADD R12, R15, 0xffffffff ;  /* 0xffffffff0f0c7836 */ /* 0x000fca0000000000 */
[----:B------:R-:W-:-:S04]  /*12d0*/  ISETP.GT.U32.AND P0, PT, R12, 0x7feffffe, PT ;  /* 0x7feffffe0c00780c */ /* 0x000fc80003f04070 */
[----:B------:R-:W-:-:S13]  /*12e0*/  ISETP.GT.U32.OR P0, PT, R13, 0x7feffffe, P0 ;  /* 0x7feffffe0d00780c */ /* 0x000fda0000704470 */
[----:B------:R-:W-:Y:S05]  /*12f0*/  @P0 BRA `(.L_x_14) ;  /* 0x00000000006c0947 */ /* 0x000fea0003800000 */
[----:B------:R-:W-:-:S04]  /*1300*/  LOP3.LUT R12, R21, 0x7ff00000, RZ, 0xc0, !PT ;  /* 0x7ff00000150c7812 */ /* 0x000fc800078ec0ff */
[CC--:B------:R-:W-:Y:S02]  /*1310*/  VIADDMNMX R8, R5.reuse, -R12.reuse, 0xb9600000, !PT ;  /* 0xb960000005087446 */ /* 0x0c0fe4000780090c */
[----:B------:R-:W-:Y:S02]  /*1320*/  ISETP.GE.U32.AND P0, PT, R5, R12, PT ;  /* 0x0000000c0500720c */ /* 0x000fe40003f06070 */
[----:B------:R-:W-:Y:S02]  /*1330*/  VIMNMX R5, PT, PT, R8, 0x46a00000, PT ;  /* 0x46a0000008057848 */ /* 0x000fe40003fe0100 */
[----:B------:R-:W-:-:S05]  /*1340*/  SEL R8, R19, 0x63400000, !P0 ;  /* 0x6340000013087807 */ /* 0x000fca0004000000 */
[----:B------:R-:W-:Y:S02]  /*1350*/  IMAD.IADD R5, R5, 0x1, -R8 ;  /* 0x0000000105057824 */ /* 0x000fe400078e0a08 */
[----:B------:R-:W-:Y:S02]  /*1360*/  IMAD.MOV.U32 R8, RZ, RZ, RZ ;  /* 0x000000ffff087224 */ /* 0x000fe400078e00ff */
[----:B------:R-:W-:-:S06]  /*1370*/  VIADD R9, R5, 0x7fe00000 ;  /* 0x7fe0000005097836 */ /* 0x000fcc0000000000 */
[----:B------:R-:W-:-:S10]  /*1380*/  DMUL R12, R22, R8 ;  /* 0x00000008160c7228 */ /* 0x000fd40000000000 */
[----:B------:R-:W-:-:S13]  /*1390*/  FSETP.GTU.AND P0, PT, |R13|, 1.469367938527859385e-39, PT ;  /* 0x001000000d00780b */ /* 0x000fda0003f0c200 */
[----:B------:R-:W-:Y:S05]  /*13a0*/  @P0 BRA `(.L_x_15) ;  /* 0x0000000000940947 */ /* 0x000fea0003800000 */
[----:B------:R-:W-:Y:S01]  /*13b0*/  DFMA R6, R22, -R6, R10 ;  /* 0x800000061606722b */ /* 0x000fe2000000000a */
[----:B------:R-:W-:-:S09]  /*13c0*/  IMAD.MOV.U32 R8, RZ, RZ, RZ ;  /* 0x000000ffff087224 */ /* 0x000fd200078e00ff */
[C---:B------:R-:W-:Y:S02]  /*13d0*/  FSETP.NEU.AND P0, PT, R7.reuse, RZ, PT ;  /* 0x000000ff0700720b */ /* 0x040fe40003f0d000 */
[----:B------:R-:W-:-:S04]  /*13e0*/  LOP3.LUT R11, R7, 0x80000000, R21, 0x48, !PT ;  /* 0x80000000070b7812 */ /* 0x000fc800078e4815 */
[----:B------:R-:W-:-:S07]  /*13f0*/  LOP3.LUT R9, R11, R9, RZ, 0xfc, !PT ;  /* 0x000000090b097212 */ /* 0x000fce00078efcff */
[----:B------:R-:W-:Y:S05]  /*1400*/  @!P0 BRA `(.L_x_15) ;  /* 0x00000000007c8947 */ /* 0x000fea0003800000 */
[----:B------:R-:W-:Y:S01]  /*1410*/  IMAD.MOV R7, RZ, RZ, -R5 ;  /* 0x000000ffff077224 */ /* 0x000fe200078e0a05 */
[----:B------:R-:W-:Y:S01]  /*1420*/  DMUL.RP R8, R22, R8 ;  /* 0x0000000816087228 */ /* 0x000fe20000008000 */
[----:B------:R-:W-:Y:S01]  /*1430*/  IMAD.MOV.U32 R6, RZ, RZ, RZ ;  /* 0x000000ffff067224 */ /* 0x000fe200078e00ff */
[----:B------:R-:W-:-:S05]  /*1440*/  IADD3 R5, PT, PT, -R5, -0x43300000, RZ ;  /* 0xbcd0000005057810 */ /* 0x000fca0007ffe1ff */
[----:B------:R-:W-:-:S03]  /*1450*/  DFMA R6, R12, -R6, R22 ;  /* 0x800000060c06722b */ /* 0x000fc60000000016 */
[----:B------:R-:W-:-:S07]  /*1460*/  LOP3.LUT R11, R9, R11, RZ, 0x3c, !PT ;  /* 0x0000000b090b7212 */ /* 0x000fce00078e3cff */
[----:B------:R-:W-:-:S04]  /*1470*/  FSETP.NEU.AND P0, PT, |R7|, R5, PT ;  /* 0x000000050700720b */ /* 0x000fc80003f0d200 */
[----:B------:R-:W-:Y:S02]  /*1480*/  FSEL R12, R8, R12, !P0 ;  /* 0x0000000c080c7208 */ /* 0x000fe40004000000 */
[----:B------:R-:W-:Y:S01]  /*1490*/  FSEL R13, R11, R13, !P0 ;  /* 0x0000000d0b0d7208 */ /* 0x000fe20004000000 */
[----:B------:R-:W-:Y:S06]  /*14a0*/  BRA `(.L_x_15) ;  /* 0x0000000000547947 */ /* 0x000fec0003800000 */
.L_x_14:
[----:B------:R-:W-:-:S14]  /*14b0*/  DSETP.NAN.AND P0, PT, R8, R8, PT ;  /* 0x000000080800722a */ /* 0x000fdc0003f08000 */
[----:B------:R-:W-:Y:S05]  /*14c0*/  @P0 BRA `(.L_x_16) ;  /* 0x0000000000440947 */ /* 0x000fea0003800000 */
[----:B------:R-:W-:-:S14]  /*14d0*/  DSETP.NAN.AND P0, PT, R20, R20, PT ;  /* 0x000000141400722a */ /* 0x000fdc0003f08000 */
[----:B------:R-:W-:Y:S05]  /*14e0*/  @P0 BRA `(.L_x_17) ;  /* 0x0000000000300947 */ /* 0x000fea0003800000 */
[----:B------:R-:W-:Y:S01]  /*14f0*/  ISETP.NE.AND P0, PT, R15, R24, PT ;  /* 0x000000180f00720c */ /* 0x000fe20003f05270 */
[----:B------:R-:W-:Y:S02]  /*1500*/  IMAD.MOV.U32 R12, RZ, RZ, 0x0 ;  /* 0x00000000ff0c7424 */ /* 0x000fe400078e00ff */
[----:B------:R-:W-:-:S10]  /*1510*/  IMAD.MOV.U32 R13, RZ, RZ, -0x80000 ;  /* 0xfff80000ff0d7424 */ /* 0x000fd400078e00ff */
[----:B------:R-:W-:Y:S05]  /*1520*/  @!P0 BRA `(.L_x_15) ;  /* 0x0000000000348947 */ /* 0x000fea0003800000 */
[----:B------:R-:W-:Y:S02]  /*1530*/  ISETP.NE.AND P0, PT, R15, 0x7ff00000, PT ;  /* 0x7ff000000f00780c */ /* 0x000fe40003f05270 */
[----:B------:R-:W-:Y:S02]  /*1540*/  LOP3.LUT R13, R9, 0x80000000, R21, 0x48, !PT ;  /* 0x80000000090d7812 */ /* 0x000fe400078e4815 */
[----:B------:R-:W-:-:S13]  /*1550*/  ISETP.EQ.OR P0, PT, R24, RZ, !P0 ;  /* 0x000000ff1800720c */ /* 0x000fda0004702670 */
[----:B------:R-:W-:Y:S01]  /*1560*/  @P0 LOP3.LUT R5, R13, 0x7ff00000, RZ, 0xfc, !PT ;  /* 0x7ff000000d050812 */ /* 0x000fe200078efcff */
[----:B------:R-:W-:Y:S02]  /*1570*/  @!P0 IMAD.MOV.U32 R12, RZ, RZ, RZ ;  /* 0x000000ffff0c8224 */ /* 0x000fe400078e00ff */
[----:B------:R-:W-:Y:S02]  /*1580*/  @P0 IMAD.MOV.U32 R12, RZ, RZ, RZ ;  /* 0x000000ffff0c0224 */ /* 0x000fe400078e00ff */
[----:B------:R-:W-:Y:S01]  /*1590*/  @P0 IMAD.MOV.U32 R13, RZ, RZ, R5 ;  /* 0x000000ffff0d0224 */ /* 0x000fe200078e0005 */
[----:B------:R-:W-:Y:S06]  /*15a0*/  BRA `(.L_x_15) ;  /* 0x0000000000147947 */ /* 0x000fec0003800000 */
.L_x_17:
[----:B------:R-:W-:Y:S01]  /*15b0*/  LOP3.LUT R13, R21, 0x80000, RZ, 0xfc, !PT ;  /* 0x00080000150d7812 */ /* 0x000fe200078efcff */
[----:B------:R-:W-:Y:S01]  /*15c0*/  IMAD.MOV.U32 R12, RZ, RZ, R20 ;  /* 0x000000ffff0c7224 */ /* 0x000fe200078e0014 */
[----:B------:R-:W-:Y:S06]  /*15d0*/  BRA `(.L_x_15) ;  /* 0x0000000000087947 */ /* 0x000fec0003800000 */
.L_x_16:
[----:B------:R-:W-:Y:S01]  /*15e0*/  LOP3.LUT R13, R9, 0x80000, RZ, 0xfc, !PT ;  /* 0x00080000090d7812 */ /* 0x000fe200078efcff */
[----:B------:R-:W-:-:S07]  /*15f0*/  IMAD.MOV.U32 R12, RZ, RZ, R8 ;  /* 0x000000ffff0c7224 */ /* 0x000fce00078e0008 */
.L_x_15:
[----:B------:R-:W-:Y:S05]  /*1600*/  BSYNC.RECONVERGENT B2 ;  /* 0x0000000000027941 */ /* 0x000fea0003800200 */
.L_x_13:
[----:B------:R-:W-:Y:S02]  /*1610*/  IMAD.MOV.U32 R5, RZ, RZ, 0x0 ;  /* 0x00000000ff057424 */ /* 0x000fe400078e00ff */
[----:B------:R-:W-:Y:S02]  /*1620*/  IMAD.MOV.U32 R24, RZ, RZ, R12 ;  /* 0x000000ffff187224 */ /* 0x000fe400078e000c */
[----:B------:R-:W-:Y:S01]  /*1630*/  IMAD.MOV.U32 R25, RZ, RZ, R13 ;  /* 0x000000ffff197224 */ /* 0x000fe200078e000d */
[----:B------:R-:W-:Y:S06]  /*1640*/  RET.REL.NODEC R4 `(_Z19fft_rows_kernel_allP7double2i) ;  /* 0xffffffe8046c7950 */ /* 0x000fec0003c3ffff */
        .type           $_Z19fft_rows_kernel_allP7double2i$__internal_trig_reduction_slowpathd,@function
        .size           $_Z19fft_rows_kernel_allP7double2i$__internal_trig_reduction_slowpathd,(.L_x_115 - $_Z19fft_rows_kernel_allP7double2i$__internal_trig_reduction_slowpathd)
$_Z19fft_rows_kernel_allP7double2i$__internal_trig_reduction_slowpathd:
[--C-:B------:R-:W-:Y:S01]  /*1650*/  SHF.R.U32.HI R10, RZ, 0x14, R5.reuse ;  /* 0x00000014ff0a7819 */ /* 0x100fe20000011605 */
[----:B------:R-:W-:Y:S02]  /*1660*/  IMAD.MOV.U32 R27, RZ, RZ, R5 ;  /* 0x000000ffff1b7224 */ /* 0x000fe400078e0005 */
[----:B------:R-:W-:Y:S01]  /*1670*/  IMAD.MOV.U32 R6, RZ, RZ, RZ ;  /* 0x000000ffff067224 */ /* 0x000fe200078e00ff */
[----:B------:R-:W-:-:S04]  /*1680*/  LOP3.LUT R7, R10, 0x7ff, RZ, 0xc0, !PT ;  /* 0x000007ff0a077812 */ /* 0x000fc800078ec0ff */
[----:B------:R-:W-:-:S13]  /*1690*/  ISETP.NE.AND P0, PT, R7, 0x7ff, PT ;  /* 0x000007ff0700780c */ /* 0x000fda0003f05270 */
[----:B------:R-:W-:Y:S05]  /*16a0*/  @!P0 BRA `(.L_x_18) ;  /* 0x0000000800488947 */ /* 0x000fea0003800000 */
[----:B------:R-:W-:Y:S01]  /*16b0*/  VIADD R6, R7, 0xfffffc00 ;  /* 0xfffffc0007067836 */ /* 0x000fe20000000000 */
[----:B------:R-:W-:Y:S01]  /*16c0*/  BSSY.RECONVERGENT B3, `(.L_x_19) ;  /* 0x000002f000037945 */ /* 0x000fe20003800200 */
[----:B------:R-:W-:-:S03]  /*16d0*/  CS2R R8, SRZ ;  /* 0x0000000000087805 */ /* 0x000fc6000001ff00 */
[----:B------:R-:W-:Y:S02]  /*16e0*/  SHF.R.U32.HI R11, RZ, 0x6, R6 ;  /* 0x00000006ff0b7819 */ /* 0x000fe40000011606 */
[----:B------:R-:W-:Y:S02]  /*16f0*/  ISETP.GE.U32.AND P0, PT, R6, 0x80, PT ;  /* 0x000000800600780c */ /* 0x000fe40003f06070 */
[C---:B------:R-:W-:Y:S02]  /*1700*/  IADD3 R12, PT, PT, -R11.reuse, 0x13, RZ ;  /* 0x000000130b0c7810 */ /* 0x040fe40007ffe1ff */
[----:B------:R-:W-:Y:S02]  /*1710*/  IADD3 R15, PT, PT, -R11, 0xf, RZ ;  /* 0x0000000f0b0f7810 */ /* 0x000fe40007ffe1ff */
[----:B------:R-:W-:-:S04]  /*1720*/  SEL R12, R12, 0x12, P0 ;  /* 0x000000120c0c7807 */ /* 0x000fc80000000000 */
[----:B------:R-:W-:-:S13]  /*1730*/  ISETP.GE.AND P0, PT, R15, R12, PT ;  /* 0x0000000c0f00720c */ /* 0x000fda0003f06270 */
[----:B------:R-:W-:Y:S05]  /*1740*/  @P0 BRA `(.L_x_20) ;  /* 0x0000000000980947 */ /* 0x000fea0003800000 */
[----:B------:R-:W0:Y:S01]  /*1750*/  LDC.64 R6, c[0x0][0x358] ;  /* 0x0000d600ff067b82 */ /* 0x000e220000000a00 */
[C---:B------:R-:W-:Y:S01]  /*1760*/  SHF.L.U64.HI R13, R26.reuse, 0xb, R27 ;  /* 0x0000000b1a0d7819 */ /* 0x040fe2000001021b */
[----:B------:R-:W-:Y:S01]  /*1770*/  BSSY.RECONVERGENT B4, `(.L_x_21) ;  /* 0x0000022000047945 */ /* 0x000fe20003800200 */
[----:B------:R-:W-:Y:S01]  /*1780*/  IMAD.SHL.U32 R14, R26, 0x800, RZ ;  /* 0x000008001a0e7824 */ /* 0x000fe200078e00ff */
[----:B------:R-:W-:Y:S01]  /*1790*/  IADD3 R19, PT, PT, RZ, -R11, -R12 ;  /* 0x8000000bff137210 */ /* 0x000fe20007ffe80c */
[----:B------:R-:W-:Y:S01]  /*17a0*/  IMAD.MOV.U32 R26, RZ, RZ, RZ ;  /* 0x000000ffff1a7224 */ /* 0x000fe200078e00ff */
[----:B------:R-:W-:Y:S02]  /*17b0*/  CS2R R8, SRZ ;  /* 0x0000000000087805 */ /* 0x000fe4000001ff00 */
[----:B------:R-:W-:-:S07]  /*17c0*/  LOP3.LUT R13, R13, 0x80000000, RZ, 0xfc, !PT ;  /* 0x800000000d0d7812 */ /* 0x000fce00078efcff */
.L_x_22:
[----:B------:R-:W1:Y:S01]  /*17d0*/  LDC.64 R28, c[0x4][RZ] ;  /* 0x01000000ff1c7b82 */ /* 0x000e620000000a00 */
[----:B0-----:R-:W-:Y:S02]  /*17e0*/  R2UR UR10, R6 ;  /* 0x00000000060a72ca */ /* 0x001fe400000e0000 */
[----:B------:R-:W-:Y:S01]  /*17f0*/  R2UR UR11, R7 ;  /* 0x00000000070b72ca */ /* 0x000fe200000e0000 */
[----:B-1----:R-:W-:-:S12]  /*1800*/  IMAD.WIDE R30, R15, 0x8, R28 ;  /* 0x000000080f1e7825 */ /* 0x002fd800078e021c */
[----:B------:R-:W2:Y:S01]  /*1810*/  LDG.E.64.CONSTANT R30, desc[UR10][R30.64] ;  /* 0x0000000a1e1e7981 */ /* 0x000ea2000c1e9b00 */
[----:B------:R-:W-:Y:S02]  /*1820*/  VIADD R19, R19, 0x1 ;  /* 0x0000000113137836 */ /* 0x000fe40000000000 */
[----:B------:R-:W-:Y:S02]  /*1830*/  VIADD R15, R15, 0x1 ;  /* 0x000000010f0f7836 */ /* 0x000fe40000000000 */
[----:B--2---:R-:W-:-:S04]  /*1840*/  IMAD.WIDE.U32 R8, P2, R30, R14, R8 ;  /* 0x0000000e1e087225 */ /* 0x004fc80007840008 */
[----:B------:R-:W-:Y:S02]  /*1850*/  IMAD R27, R30, R13, RZ ;  /* 0x0000000d1e1b7224 */ /* 0x000fe400078e02ff */
[----:B------:R-:W-:-:S03]  /*1860*/  IMAD R28, R31, R14, RZ ;  /* 0x0000000e1f1c7224 */ /* 0x000fc600078e02ff */
[----:B------:R-:W-:-:S04]  /*1870*/  IADD3 R9, P0, PT, R27, R9, RZ ;  /* 0x000000091b097210 */ /* 0x000fc80007f1e0ff */
[----:B------:R-:W-:Y:S01]  /*1880*/  IADD3 R29, P1, PT, R28, R9, RZ ;  /* 0x000000091c1d7210 */ /* 0x000fe20007f3e0ff */
[----:B------:R-:W-:-:S04]  /*1890*/  IMAD.HI.U32 R9, R30, R13, RZ ;  /* 0x0000000d1e097227 */ /* 0x000fc800078e00ff */
[----:B------:R-:W-:Y:S02]  /*18a0*/  IMAD.X R9, RZ, RZ, R9, P2 ;  /* 0x000000ffff097224 */ /* 0x000fe400010e0609 */
[----:B------:R-:W-:-:S04]  /*18b0*/  IMAD.HI.U32 R30, R31, R14, RZ ;  /* 0x0000000e1f1e7227 */ /* 0x000fc800078e00ff */
[----:B------:R-:W-:Y:S01]  /*18c0*/  IMAD.MOV.U32 R28, RZ, RZ, R8 ;  /* 0x000000ffff1c7224 */ /* 0x000fe200078e0008 */
[----:B------:R-:W-:Y:S01]  /*18d0*/  IADD3.X R9, P0, PT, R30, R9, RZ, P0, !PT ;  /* 0x000000091e097210 */ /* 0x000fe2000071e4ff */
[CC--:B------:R-:W-:Y:S02]  /*18e0*/  IMAD R30, R31.reuse, R13.reuse, RZ ;  /* 0x0000000d1f1e7224 */ /* 0x0c0fe400078e02ff */
[----:B------:R-:W-:-:S03]  /*18f0*/  IMAD.HI.U32 R31, R31, R13, RZ ;  /* 0x0000000d1f1f7227 */ /* 0x000fc600078e00ff */
[----:B------:R-:W-:Y:S01]  /*1900*/  IADD3.X R30, P1, PT, R30, R9, RZ, P1, !PT ;  /* 0x000000091e1e7210 */ /* 0x000fe20000f3e4ff */
[----:B------:R-:W-:Y:S01]  /*1910*/  IMAD.X R9, RZ, RZ, R31, P0 ;  /* 0x000000ffff097224 */ /* 0x000fe200000e061f */
[----:B------:R-:W-:Y:S01]  /*1920*/  ISETP.NE.AND P0, PT, R19, -0xf, PT ;  /* 0xfffffff11300780c */ /* 0x000fe20003f05270 */
[C---:B------:R-:W-:Y:S02]  /*1930*/  IMAD R8, R26.reuse, 0x8, R1 ;  /* 0x000000081a087824 */ /* 0x040fe400078e0201 */
[----:B------:R-:W-:Y:S02]  /*1940*/  IMAD.X R9, RZ, RZ, R9, P1 ;  /* 0x000000ffff097224 */ /* 0x000fe400008e0609 */
[----:B------:R-:W-:Y:S01]  /*1950*/  VIADD R26, R26, 0x1 ;  /* 0x000000011a1a7836 */ /* 0x000fe20000000000 */
[----:B------:R0:W-:Y:S02]  /*1960*/  STL.64 [R8], R28 ;  /* 0x0000001c08007387 */ /* 0x0001e40000100a00 */
[----:B0-----:R-:W-:-:S05]  /*1970*/  IMAD.MOV.U32 R8, RZ, RZ, R30 ;  /* 0x000000ffff087224 */ /* 0x001fca00078e001e */
[----:B------:R-:W-:Y:S05]  /*1980*/  @P0 BRA `(.L_x_22) ;  /* 0xfffffffc00900947 */ /* 0x000fea000383ffff */
[----:B------:R-:W-:Y:S05]  /*1990*/  BSYNC.RECONVERGENT B4 ;  /* 0x0000000000047941 */ /* 0x000fea0003800200 */
.L_x_21:
[----:B------:R-:W-:-:S07]  /*19a0*/  IMAD.MOV.U32 R15, RZ, RZ, R12 ;  /* 0x000000ffff0f7224 */ /* 0x000fce00078e000c */
.L_x_20:
[----:B------:R-:W-:Y:S05]  /*19b0*/  BSYNC.RECONVERGENT B3 ;  /* 0x0000000000037941 */ /* 0x000fea0003800200 */
.L_x_19:
[----:B------:R-:W-:Y:S01]  /*19c0*/  LOP3.LUT P0, R19, R10, 0x3f, RZ, 0xc0, !PT ;  /* 0x0000003f0a137812 */ /* 0x000fe2000780c0ff */
[----:B------:R-:W-:-:S04]  /*19d0*/  IMAD.IADD R6, R11, 0x1, R15 ;  /* 0x000000010b067824 */ /* 0x000fc800078e020f */
[----:B------:R-:W-:-:S05]  /*19e0*/  IMAD.U32 R29, R6, 0x8, R1 ;  /* 0x00000008061d7824 */ /* 0x000fca00078e0001 */
[----:B------:R0:W-:Y:S04]  /*19f0*/  STL.64 [R29+-0x78], R8 ;  /* 0xffff88081d007387 */ /* 0x0001e80000100a00 */
[----:B------:R-:W2:Y:S04]  /*1a00*/  @P0 LDL.64 R12, [R1+0x8] ;  /* 0x00000800010c0983 */ /* 0x000ea80000100a00 */
[----:B------:R-:W3:Y:S04]  /*1a10*/  LDL.64 R6, [R1+0x10] ;  /* 0x0000100001067983 */ /* 0x000ee80000100a00 */
[----:B------:R-:W4:Y:S01]  /*1a20*/  LDL.64 R10, [R1+0x18] ;  /* 0x00001800010a7983 */ /* 0x000f220000100a00 */
[----:B------:R-:W-:Y:S01]  /*1a30*/  BSSY.RECONVERGENT B3, `(.L_x_23) ;  /* 0x0000035000037945 */ /* 0x000fe20003800200 */
[----:B--2---:R-:W-:-:S02]  /*1a40*/  @P0 SHF.R.U64 R26, R12, 0x1, R13 ;  /* 0x000000010c1a0819 */ /* 0x004fc4000000120d */
[----:B------:R-:W-:Y:S02]  /*1a50*/  @P0 SHF.R.U32.HI R28, RZ, 0x1, R13 ;  /* 0x00000001ff1c0819 */ /* 0x000fe4000001160d */
[----:B------:R-:W-:Y:S02]  /*1a60*/  @P0 LOP3.LUT R13, R19, 0x3f, RZ, 0x3c, !PT ;  /* 0x0000003f130d0812 */ /* 0x000fe400078e3cff */
[----:B---3--:R-:W-:Y:S02]  /*1a70*/  @P0 SHF.L.U32 R15, R6, R19, RZ ;  /* 0x00000013060f0219 */ /* 0x008fe400000006ff */
[----:B0-----:R-:W-:Y:S02]  /*1a80*/  @P0 SHF.R.U64 R8, R26, R13, R28 ;  /* 0x0000000d1a080219 */ /* 0x001fe4000000121c */
[--C-:B------:R-:W-:Y:S02]  /*1a90*/  @P0 SHF.R.U32.HI R12, RZ, 0x1, R7.reuse ;  /* 0x00000001ff0c0819 */ /* 0x100fe40000011607 */
[----:B------:R-:W-:-:S02]  /*1aa0*/  @P0 SHF.R.U64 R27, R6, 0x1, R7 ;  /* 0x00000001061b0819 */ /* 0x000fc40000001207 */
[----:B------:R-:W-:Y:S02]  /*1ab0*/  @P0 SHF.L.U64.HI R14, R6, R19, R7 ;  /* 0x00000013060e0219 */ /* 0x000fe40000010207 */
[----:B------:R-:W-:Y:S02]  /*1ac0*/  @P0 SHF.R.U32.HI R9, RZ, R13, R28 ;  /* 0x0000000dff090219 */ /* 0x000fe4000001161c */
[----:B------:R-:W-:Y:S02]  /*1ad0*/  @P0 LOP3.LUT R6, R15, R8, RZ, 0xfc, !PT ;  /* 0x000000080f060212 */ /* 0x000fe400078efcff */
[----:B----4-:R-:W-:Y:S02]  /*1ae0*/  @P0 SHF.L.U32 R26, R10, R19, RZ ;  /* 0x000000130a1a0219 */ /* 0x010fe400000006ff */
[----:B------:R-:W-:Y:S01]  /*1af0*/  @P0 SHF.R.U64 R27, R27, R13, R12 ;  /* 0x0000000d1b1b0219 */ /* 0x000fe2000000120c */
[----:B------:R-:W-:Y:S01]  /*1b00*/  IMAD.SHL.U32 R8, R6, 0x4, RZ ;  /* 0x0000000406087824 */ /* 0x000fe200078e00ff */
[----:B------:R-:W-:-:S02]  /*1b10*/  @P0 LOP3.LUT R7, R14, R9, RZ, 0xfc, !PT ;  /* 0x000000090e070212 */ /* 0x000fc400078efcff */
[----:B------:R-:W-:Y:S02]  /*1b20*/  @P0 SHF.L.U64.HI R19, R10, R19, R11 ;  /* 0x000000130a130219 */ /* 0x000fe4000001020b */
[----:B------:R-:W-:Y:S02]  /*1b30*/  @P0 LOP3.LUT R10, R26, R27, RZ, 0xfc, !PT ;  /* 0x0000001b1a0a0212 */ /* 0x000fe400078efcff */
[----:B------:R-:W-:Y:S02]  /*1b40*/  @P0 SHF.R.U32.HI R12, RZ, R13, R12 ;  /* 0x0000000dff0c0219 */ /* 0x000fe4000001160c */
[----:B------:R-:W-:Y:S02]  /*1b50*/  SHF.L.U64.HI R6, R6, 0x2, R7 ;  /* 0x0000000206067819 */ /* 0x000fe40000010207 */
[----:B------:R-:W-:Y:S02]  /*1b60*/  SHF.L.W.U32.HI R14, R7, 0x2, R10 ;  /* 0x00000002070e7819 */ /* 0x000fe40000010e0a */
[----:B------:R-:W-:-:S02]  /*1b70*/  @P0 LOP3.LUT R11, R19, R12, RZ, 0xfc, !PT ;  /* 0x0000000c130b0212 */ /* 0x000fc400078efcff */
[----:B------:R-:W-:Y:S02]  /*1b80*/  IADD3 RZ, P0, PT, RZ, -R8, RZ ;  /* 0x80000008ffff7210 */ /* 0x000fe40007f1e0ff */
[----:B------:R-:W-:Y:S02]  /*1b90*/  LOP3.LUT R7, RZ, R6, RZ, 0x33, !PT ;  /* 0x00000006ff077212 */ /* 0x000fe400078e33ff */
[----:B------:R-:W-:Y:S02]  /*1ba0*/  SHF.L.W.U32.HI R10, R10, 0x2, R11 ;  /* 0x000000020a0a7819 */ /* 0x000fe40000010e0b */
[----:B------:R-:W-:Y:S02]  /*1bb0*/  LOP3.LUT R9, RZ, R14, RZ, 0x33, !PT ;  /* 0x0000000eff097212 */ /* 0x000fe400078e33ff */
[----:B------:R-:W-:Y:S02]  /*1bc0*/  IADD3.X R7, P0, PT, RZ, R7, RZ, P0, !PT ;  /* 0x00000007ff077210 */ /* 0x000fe4000071e4ff */
[----:B------:R-:W-:-:S02]  /*1bd0*/  LOP3.LUT R12, RZ, R10, RZ, 0x33, !PT ;  /* 0x0000000aff0c7212 */ /* 0x000fc400078e33ff */
[----:B------:R-:W-:Y:S02]  /*1be0*/  IADD3.X R9, P1, PT, RZ, R9, RZ, P0, !PT ;  /* 0x00000009ff097210 */ /* 0x000fe4000073e4ff */
[----:B------:R-:W-:-:S03]  /*1bf0*/  ISETP.GT.U32.AND P2, PT, R14, -0x1, PT ;  /* 0xffffffff0e00780c */ /* 0x000fc60003f44070 */
[----:B------:R-:W-:Y:S01]  /*1c00*/  IMAD.X R13, RZ, RZ, R12, P1 ;  /* 0x000000ffff0d7224 */ /* 0x000fe200008e060c */
[----:B------:R-:W-:-:S04]  /*1c10*/  ISETP.GT.AND.EX P0, PT, R10, -0x1, PT, P2 ;  /* 0xffffffff0a00780c */ /* 0x000fc80003f04320 */
[----:B------:R-:W-:Y:S02]  /*1c20*/  SEL R13, R10, R13, P0 ;  /* 0x0000000d0a0d7207 */ /* 0x000fe40000000000 */
[----:B------:R-:W-:Y:S02]  /*1c30*/  SEL R14, R14, R9, P0 ;  /* 0x000000090e0e7207 */ /* 0x000fe40000000000 */
[----:B------:R-:W-:-:S04]  /*1c40*/  ISETP.NE.U32.AND P1, PT, R13, RZ, PT ;  /* 0x000000ff0d00720c */ /* 0x000fc80003f25070 */
[----:B------:R-:W-:Y:S01]  /*1c50*/  SEL R9, R14, R13, !P1 ;  /* 0x0000000d0e097207 */ /* 0x000fe20004800000 */
[----:B------:R-:W-:-:S05]  /*1c60*/  @!P0 IMAD.MOV R8, RZ, RZ, -R8 ;  /* 0x000000ffff088224 */ /* 0x000fca00078e0a08 */
[----:B------:R-:W0:Y:S02]  /*1c70*/  FLO.U32 R9, R9 ;  /* 0x0000000900097300 */ /* 0x000e2400000e0000 */
[C---:B0-----:R-:W-:Y:S02]  /*1c80*/  IADD3 R15, PT, PT, -R9.reuse, 0x1f, RZ ;  /* 0x0000001f090f7810 */ /* 0x041fe40007ffe1ff */
[----:B------:R-:W-:-:S03]  /*1c90*/  IADD3 R12, PT, PT, -R9, 0x3f, RZ ;  /* 0x0000003f090c7810 */ /* 0x000fc60007ffe1ff */
[----:B------:R-:W-:Y:S01]  /*1ca0*/  @P1 IMAD.MOV R12, RZ, RZ, R15 ;  /* 0x000000ffff0c1224 */ /* 0x000fe200078e020f */
[----:B------:R-:W-:-:S04]  /*1cb0*/  SEL R15, R6, R7, P0 ;  /* 0x00000007060f7207 */ /* 0x000fc80000000000 */
[----:B------:R-:W-:-:S13]  /*1cc0*/  ISETP.NE.AND P1, PT, R12, RZ, PT ;  /* 0x000000ff0c00720c */ /* 0x000fda0003f25270 */
[----:B------:R-:W-:Y:S05]  /*1cd0*/  @!P1 BRA `(.L_x_24) ;  /* 0x0000000000289947 */ /* 0x000fea0003800000 */
[----:B------:R-:W-:Y:S02]  /*1ce0*/  LOP3.LUT R7, R12, 0x3f, RZ, 0xc0, !PT ;  /* 0x0000003f0c077812 */ /* 0x000fe400078ec0ff */
[--C-:B------:R-:W-:Y:S02]  /*1cf0*/  SHF.R.U64 R9, R8, 0x1, R15.reuse ;  /* 0x0000000108097819 */ /* 0x100fe4000000120f */
[----:B------:R-:W-:Y:S02]  /*1d00*/  SHF.R.U32.HI R15, RZ, 0x1, R15 ;  /* 0x00000001ff0f7819 */ /* 0x000fe4000001160f */
[----:B------:R-:W-:Y:S02]  /*1d10*/  LOP3.LUT R6, R12, 0x3f, RZ, 0xc, !PT ;  /* 0x0000003f0c067812 */ /* 0x000fe400078e0cff */
[CC--:B------:R-:W-:Y:S02]  /*1d20*/  SHF.L.U64.HI R13, R14.reuse, R7.reuse, R13 ;  /* 0x000000070e0d7219 */ /* 0x0c0fe4000001020d */
[----:B------:R-:W-:-:S02]  /*1d30*/  SHF.L.U32 R7, R14, R7, RZ ;  /* 0x000000070e077219 */ /* 0x000fc400000006ff */
[-CC-:B------:R-:W-:Y:S02]  /*1d40*/  SHF.R.U64 R14, R9, R6.reuse, R15.reuse ;  /* 0x00000006090e7219 */ /* 0x180fe4000000120f */
[----:B------:R-:W-:Y:S02]  /*1d50*/  SHF.R.U32.HI R6, RZ, R6, R15 ;  /* 0x00000006ff067219 */ /* 0x000fe4000001160f */
[----:B------:R-:W-:Y:S02]  /*1d60*/  LOP3.LUT R14, R7, R14, RZ, 0xfc, !PT ;  /* 0x0000000e070e7212 */ /* 0x000fe400078efcff */
[----:B------:R-:W-:-:S07]  /*1d70*/  LOP3.LUT R13, R13, R6, RZ, 0xfc, !PT ;  /* 0x000000060d0d7212 */ /* 0x000fce00078efcff */
.L_x_24:
[----:B------:R-:W-:Y:S05]  /*1d80*/  BSYNC.RECONVERGENT B3 ;  /* 0x0000000000037941 */ /* 0x000fea0003800200 */
.L_x_23:
[----:B------:R-:W-:Y:S01]  /*1d90*/  IMAD.WIDE.U32 R8, R14, 0x2168c235, RZ ;  /* 0x2168c2350e087825 */ /* 0x000fe200078e00ff */
[----:B------:R-:W-:-:S03]  /*1da0*/  SHF.R.U32.HI R11, RZ, 0x1e, R11 ;  /* 0x0000001eff0b7819 */ /* 0x000fc6000001160b */
[----:B------:R-:W-:Y:S01]  /*1db0*/  IMAD.MOV.U32 R6, RZ, RZ, R9 ;  /* 0x000000ffff067224 */ /* 0x000fe200078e0009 */
[----:B------:R-:W-:Y:S01]  /*1dc0*/  IADD3 RZ, P1, PT, R8, R8, RZ ;  /* 0x0000000808ff7210 */ /* 0x000fe20007f3e0ff */
[----:B------:R-:W-:Y:S02]  /*1dd0*/  IMAD.MOV.U32 R7, RZ, RZ, RZ ;  /* 0x000000ffff077224 */ /* 0x000fe400078e00ff */
[----:B------:R-:W-:-:S04]  /*1de0*/  IMAD.HI.U32 R9, R13, -0x36f0255e, RZ ;  /* 0xc90fdaa20d097827 */ /* 0x000fc800078e00ff */
[----:B------:R-:W-:-:S04]  /*1df0*/  IMAD.WIDE.U32 R6, R14, -0x36f0255e, R6 ;  /* 0xc90fdaa20e067825 */ /* 0x000fc800078e0006 */
[----:B------:R-:W-:-:S04]  /*1e00*/  IMAD.WIDE.U32 R6, P2, R13, 0x2168c235, R6 ;  /* 0x2168c2350d067825 */ /* 0x000fc80007840006 */
[----:B------:R-:W-:Y:S01]  /*1e10*/  IMAD R13, R13, -0x36f0255e, RZ ;  /* 0xc90fdaa20d0d7824 */ /* 0x000fe200078e02ff */
[----:B------:R-:W-:Y:S01]  /*1e20*/  IADD3.X RZ, P1, PT, R6, R6, RZ, P1, !PT ;  /* 0x0000000606ff7210 */ /* 0x000fe20000f3e4ff */
[----:B------:R-:W-:-:S03]  /*1e30*/  IMAD.X R8, RZ, RZ, R9, P2 ;  /* 0x000000ffff087224 */ /* 0x000fc600010e0609 */
[----:B------:R-:W-:-:S04]  /*1e40*/  IADD3 R7, P2, PT, R13, R7, RZ ;  /* 0x000000070d077210 */ /* 0x000fc80007f5e0ff */
[C---:B------:R-:W-:Y:S01]  /*1e50*/  ISETP.GT.U32.AND P3, PT, R7.reuse, RZ, PT ;  /* 0x000000ff0700720c */ /* 0x040fe20003f64070 */
[----:B------:R-:W-:Y:S01]  /*1e60*/  IMAD.X R8, RZ, RZ, R8, P2 ;  /* 0x000000ffff087224 */ /* 0x000fe200010e0608 */
[----:B------:R-:W-:-:S04]  /*1e70*/  IADD3.X R6, P2, PT, R7, R7, RZ, P1, !PT ;  /* 0x0000000707067210 */ /* 0x000fc80000f5e4ff */
[C---:B------:R-:W-:Y:S01]  /*1e80*/  ISETP.GT.AND.EX P1, PT, R8.reuse, RZ, PT, P3 ;  /* 0x000000ff0800720c */ /* 0x040fe20003f24330 */
[----:B------:R-:W-:-:S03]  /*1e90*/  IMAD.X R9, R8, 0x1, R8, P2 ;  /* 0x0000000108097824 */ /* 0x000fc600010e0608 */
[----:B------:R-:W-:Y:S02]  /*1ea0*/  SEL R6, R6, R7, P1 ;  /* 0x0000000706067207 */ /* 0x000fe40000800000 */
[----:B------:R-:W-:Y:S02]  /*1eb0*/  SEL R7, R9, R8, P1 ;  /* 0x0000000809077207 */ /* 0x000fe40000800000 */
[----:B------:R-:W-:Y:S02]  /*1ec0*/  IADD3 R26, P2, PT, R6, 0x1, RZ ;  /* 0x00000001061a7810 */ /* 0x000fe40007f5e0ff */
[----:B------:R-:W-:Y:S02]  /*1ed0*/  SEL R9, RZ, 0xffffffff, !P1 ;  /* 0xffffffffff097807 */ /* 0x000fe40004800000 */
[----:B------:R-:W-:Y:S01]  /*1ee0*/  LOP3.LUT P1, R5, R5, 0x80000000, RZ, 0xc0, !PT ;  /* 0x8000000005057812 */ /* 0x000fe2000782c0ff */
[----:B------:R-:W-:Y:S01]  /*1ef0*/  IMAD.X R7, RZ, RZ, R7, P2 ;  /* 0x000000ffff077224 */ /* 0x000fe200010e0607 */
[----:B------:R-:W-:Y:S01]  /*1f00*/  LEA.HI R6, R10, R11, RZ, 0x1 ;  /* 0x0000000b0a067211 */ /* 0x000fe200078f08ff */
[----:B------:R-:W-:Y:S01]  /*1f10*/  IMAD.IADD R8, R9, 0x1, -R12 ;  /* 0x0000000109087824 */ /* 0x000fe200078e0a0c */
[----:B------:R-:W-:-:S02]  /*1f20*/  @!P0 LOP3.LUT R5, R5, 0x80000000, RZ, 0x3c, !PT ;  /* 0x8000000005058812 */ /* 0x000fc400078e3cff */
[----:B------:R-:W-:Y:S01]  /*1f30*/  SHF.R.U64 R26, R26, 0xa, R7 ;  /* 0x0000000a1a1a7819 */ /* 0x000fe20000001207 */
[----:B------:R-:W-:-:S03]  /*1f40*/  IMAD.SHL.U32 R8, R8, 0x100000, RZ ;  /* 0x0010000008087824 */ /* 0x000fc600078e00ff */
[----:B------:R-:W-:-:S03]  /*1f50*/  IADD3 R26, P2, PT, R26, 0x1, RZ ;  /* 0x000000011a1a7810 */ /* 0x000fc60007f5e0ff */
[----:B------:R-:W-:Y:S01]  /*1f60*/  @P1 IMAD.MOV R6, RZ, RZ, -R6 ;  /* 0x000000ffff061224 */ /* 0x000fe200078e0a06 */
[----:B------:R-:W-:-:S04]  /*1f70*/  LEA.HI.X R7, R7, RZ, RZ, 0x16, P2 ;  /* 0x000000ff07077211 */ /* 0x000fc800010fb4ff */
[--C-:B------:R-:W-:Y:S02]  /*1f80*/  SHF.R.U64 R26, R26, 0x1, R7.reuse ;  /* 0x000000011a1a7819 */ /* 0x100fe40000001207 */
[----:B------:R-:W-:Y:S02]  /*1f90*/  SHF.R.U32.HI R7, RZ, 0x1, R7 ;  /* 0x00000001ff077819 */ /* 0x000fe40000011607 */
[----:B------:R-:W-:-:S04]  /*1fa0*/  IADD3 R26, P2, P3, RZ, RZ, R26 ;  /* 0x000000ffff1a7210 */ /* 0x000fc80007b5e01a */
[----:B------:R-:W-:-:S04]  /*1fb0*/  IADD3.X R8, PT, PT, R8, 0x3fe00000, R7, P2, P3 ;  /* 0x3fe0000008087810 */ /* 0x000fc800017e6407 */
[----:B------:R-:W-:-:S07]  /*1fc0*/  LOP3.LUT R27, R8, R5, RZ, 0xfc, !PT ;  /* 0x00000005081b7212 */ /* 0x000fce00078efcff */
.L_x_18:
[----:B------:R-:W-:-:S04]  /*1fd0*/  IMAD.MOV.U32 R5, RZ, RZ, 0x0 ;  /* 0x00000000ff057424 */ /* 0x000fc800078e00ff */
[----:B------:R-:W-:Y:S05]  /*1fe0*/  RET.REL.NODEC R4 `(_Z19fft_rows_kernel_allP7double2i) ;  /* 0xffffffe004047950 */ /* 0x000fea0003c3ffff */
.L_x_25:
        /* <DEDUP_REMOVED lines=9> */
.L_x_115:


//--------------------- .text._Z15fft_rows_kernelP7double2Piiii --------------------------
	.section	.text._Z15fft_rows_kernelP7double2Piiii,"ax",@progbits
	.align	128
        .global         _Z15fft_rows_kernelP7double2Piiii
        .type           _Z15fft_rows_kernelP7double2Piiii,@function
        .size           _Z15fft_rows_kernelP7double2Piiii,(.L_x_117 - _Z15fft_rows_kernelP7double2Piiii)
        .other          _Z15fft_rows_kernelP7double2Piiii,@"STO_CUDA_ENTRY STV_DEFAULT"
_Z15fft_rows_kernelP7double2Piiii:
.text._Z15fft_rows_kernelP7double2Piiii:
[----:B------:R-:W0:Y:S01]  /*0000*/  LDC R1, c[0x0][0x37c] ;  /* 0x0000df00ff017b82 */ /* 0x000e220000000800 */
[----:B------:R-:W1:Y:S07]  /*0010*/  S2R R24, SR_TID.X ;  /* 0x0000000000187919 */ /* 0x000e6e0000002100 */
[----:B------:R-:W1:Y:S01]  /*0020*/  S2UR UR4, SR_CTAID.X ;  /* 0x00000000000479c3 */ /* 0x000e620000002500 */
[----:B------:R-:W2:Y:S01]  /*0030*/  LDCU.64 UR6, c[0x0][0x358] ;  /* 0x00006b00ff0677ac */ /* 0x000ea20008000a00 */
[----:B0-----:R-:W-:-:S06]  /*0040*/  VIADD R1, R1, 0xffffffd8 ;  /* 0xffffffd801017836 */ /* 0x001fcc0000000000 */
[----:B------:R-:W1:Y:S08]  /*0050*/  LDC R3, c[0x0][0x398] ;  /* 0x0000e600ff037b82 */ /* 0x000e700000000800 */
[----:B------:R-:W0:Y:S01]  /*0060*/  LDC.64 R6, c[0x0][0x380] ;  /* 0x0000e000ff067b82 */ /* 0x000e220000000a00 */
[----:B-1----:R-:W-:-:S04]  /*0070*/  IMAD R5, R3, UR4, R24 ;  /* 0x0000000403057c24 */ /* 0x002fc8000f8e0218 */
[----:B0-----:R-:W-:-:S03]  /*0080*/  IMAD.WIDE R6, R5, 0x10, R6 ;  /* 0x0000001005067825 */ /* 0x001fc600078e0206 */
[----:B------:R-:W0:Y:S02]  /*0090*/  S2UR UR5, SR_CgaCtaId ;  /* 0x00000000000579c3 */ /* 0x000e240000008800 */
[----:B--2---:R-:W2:Y:S01]  /*00a0*/  LDG.E.128 R12, desc[UR6][R6.64] ;  /* 0x00000006060c7981 */ /* 0x004ea2000c1e1d00 */
[----:B------:R-:W-:-:S05]  /*00b0*/  UMOV UR4, 0x400 ;  /* 0x0000040000047882 */ /* 0x000fca0000000000 */
[----:B------:R-:W1:Y:S01]  /*00c0*/  LDC.64 R4, c[0x0][0x388] ;  /* 0x0000e200ff047b82 */ /* 0x000e620000000a00 */
[----:B0-----:R-:W-:-:S06]  /*00d0*/  ULEA UR5, UR5, UR4, 0x18 ;  /* 0x0000000405057291 */ /* 0x001fcc000f8ec0ff */
[C---:B------:R-:W-:Y:S01]  /*00e0*/  LEA R23, R24.reuse, UR5, 0x4 ;  /* 0x0000000518177c11 */ /* 0x040fe2000f8e20ff */
[----:B-1----:R-:W-:-:S04]  /*00f0*/  IMAD.WIDE.U32 R4, R24, 0x4, R4 ;  /* 0x0000000418047825 */ /* 0x002fc800078e0004 */
[----:B--2---:R-:W-:Y:S01]  /*0100*/  STS.128 [R23], R12 ;  /* 0x0000000c17007388 */ /* 0x004fe20000000c00 */
[----:B------:R-:W-:Y:S06]  /*0110*/  BAR.SYNC.DEFER_BLOCKING 0x0 ;  /* 0x0000000000007b1d */ /* 0x000fec0000010000 */
[----:B------:R-:W2:Y:S01]  /*0120*/  LDG.E R4, desc[UR6][R4.64] ;  /* 0x0000000604047981 */ /* 0x000ea2000c1e1900 */
[----:B------:R-:W-:-:S03]  /*0130*/  LEA R17, R3, UR5, 0x4 ;  /* 0x0000000503117c11 */ /* 0x000fc6000f8e20ff */
[----:B------:R-:W0:Y:S02]  /*0140*/  LDS.128 R8, [R23] ;  /* 0x0000000017087984 */ /* 0x000e240000000c00 */
[--C-:B--2---:R-:W-:Y:S02]  /*0150*/  IMAD R21, R4, 0x10, R17.reuse ;  /* 0x0000001004157824 */ /* 0x104fe400078e0211 */
[----:B------:R-:W1:Y:S01]  /*0160*/  I2F.F64 R4, R3 ;  /* 0x0000000300047312 */ /* 0x000e620000201c00 */
[----:B------:R-:W-:Y:S02]  /*0170*/  IMAD R17, R24, 0x10, R17 ;  /* 0x0000001018117824 */ /* 0x000fe400078e0211 */
[----:B0-----:R0:W-:Y:S01]  /*0180*/  STS.128 [R21], R8 ;  /* 0x0000000815007388 */ /* 0x0011e20000000c00 */
[----:B------:R-:W-:Y:S01]  /*0190*/  BAR.SYNC.DEFER_BLOCKING 0x0 ;  /* 0x0000000000007b1d */ /* 0x000fe20000010000 */
[----:B-1----:R-:W-:Y:S01]  /*01a0*/  ISETP.GT.AND P0, PT, R5, 0xfffff, PT ;  /* 0x000fffff0500780c */ /* 0x002fe20003f04270 */
[----:B------:R-:W-:-:S02]  /*01b0*/  IMAD.MOV.U32 R12, RZ, RZ, R4 ;  /* 0x000000ffff0c7224 */ /* 0x000fc400078e0004 */
[----:B------:R-:W-:Y:S02]  /*01c0*/  IMAD.MOV.U32 R13, RZ, RZ, R5 ;  /* 0x000000ffff0d7224 */ /* 0x000fe400078e0005 */
[----:B0-----:R-:W-:-:S08]  /*01d0*/  IMAD.MOV.U32 R8, RZ, RZ, R4 ;  /* 0x000000ffff087224 */ /* 0x001fd000078e0004 */
[----:B------:R-:W-:Y:S01]  /*01e0*/  @!P0 DMUL R12, R12, 1.80143985094819840000e+16 ;  /* 0x435000000c0c8828 */ /* 0x000fe20000000000 */
[----:B------:R-:W0:Y:S09]  /*01f0*/  LDS.128 R16, [R17] ;  /* 0x0000000011107984 */ /* 0x000e320000000c00 */
[----:B------:R-:W-:-:S02]  /*0200*/  @!P0 IMAD.MOV.U32 R5, RZ, RZ, R13 ;  /* 0x000000ffff058224 */ /* 0x000fc400078e000d */
[----:B------:R-:W-:Y:S02]  /*0210*/  @!P0 IMAD.MOV.U32 R8, RZ, RZ, R12 ;  /* 0x000000ffff088224 */ /* 0x000fe400078e000c */
[----:B------:R-:W-:-:S05]  /*0220*/  VIADD R0, R5, 0xffffffff ;  /* 0xffffffff05007836 */ /* 0x000fca0000000000 */
[----:B------:R-:W-:Y:S01]  /*0230*/  ISETP.GT.U32.AND P1, PT, R0, 0x7feffffe, PT ;  /* 0x7feffffe0000780c */ /* 0x000fe20003f24070 */
[----:B------:R-:W-:Y:S02]  /*0240*/  IMAD.MOV.U32 R0, RZ, RZ, -0x3ff ;  /* 0xfffffc01ff007424 */ /* 0x000fe400078e00ff */
[----:B------:R-:W-:Y:S01]  /*0250*/  @!P0 IMAD.MOV.U32 R0, RZ, RZ, -0x435 ;  /* 0xfffffbcbff008424 */ /* 0x000fe200078e00ff */
[----:B0-----:R0:W-:Y:S01]  /*0260*/  STS.128 [R23], R16 ;  /* 0x0000001017007388 */ /* 0x0011e20000000c00 */
[----:B------:R-:W-:Y:S08]  /*0270*/  BAR.SYNC.DEFER_BLOCKING 0x0 ;  /* 0x0000000000007b1d */ /* 0x000ff00000010000 */
[----:B------:R-:W-:Y:S05]  /*0280*/  @P1 BRA `(.L_x_26) ;  /* 0x0000000400001947 */ /* 0x000fea0003800000 */
[C---:B------:R-:W-:Y:S01]  /*0290*/  LOP3.LUT R2, R5.reuse, 0xfffff, RZ, 0xc0, !PT ;  /* 0x000fffff05027812 */ /* 0x040fe200078ec0ff */
[----:B------:R-:W-:Y:S01]  /*02a0*/  IMAD.MOV.U32 R10, RZ, RZ, RZ ;  /* 0x000000ffff0a7224 */ /* 0x000fe200078e00ff */
[----:B------:R-:W-:Y:S01]  /*02b0*/  UMOV UR8, 0x3ae80f1e ;  /* 0x3ae80f1e00087882 */ /* 0x000fe20000000000 */
[----:B0-----:R-:W-:Y:S01]  /*02c0*/  IMAD.MOV.U32 R18, RZ, RZ, -0x748574fc ;  /* 0x8b7a8b04ff127424 */ /* 0x001fe200078e00ff */
[----:B------:R-:W-:Y:S01]  /*02d0*/  LOP3.LUT R9, R2, 0x3ff00000, RZ, 0xfc, !PT ;  /* 0x3ff0000002097812 */ /* 0x000fe200078efcff */
[----:B------:R-:W-:Y:S01]  /*02e0*/  IMAD.MOV.U32 R19, RZ, RZ, 0x3ed0ee25 ;  /* 0x3ed0ee25ff137424 */ /* 0x000fe200078e00ff */
[----:B------:R-:W-:Y:S01]  /*02f0*/  UMOV UR9, 0x3eb1380b ;  /* 0x3eb1380b00097882 */ /* 0x000fe20000000000 */
[----:B------:R-:W-:Y:S01]  /*0300*/  LEA.HI R0, R5, R0, RZ, 0xc ;  /* 0x0000000005007211 */ /* 0x000fe200078f60ff */
[----:B------:R-:W-:Y:S01]  /*0310*/  IMAD.MOV.U32 R21, RZ, RZ, 0x43300000 ;  /* 0x43300000ff157424 */ /* 0x000fe200078e00ff */
[----:B------:R-:W-:Y:S01]  /*0320*/  ISETP.GE.U32.AND P0, PT, R9, 0x3ff6a09f, PT ;  /* 0x3ff6a09f0900780c */ /* 0x000fe20003f06070 */
[----:B------:R-:W-:Y:S01]  /*0330*/  UMOV UR10, 0x80000000 ;  /* 0x80000000000a7882 */ /* 0x000fe20000000000 */
[----:B------:R-:W-:-:S11]  /*0340*/  UMOV UR11, 0x43300000 ;  /* 0x43300000000b7882 */ /* 0x000fd60000000000 */
[----:B------:R-:W-:Y:S02]  /*0350*/  @P0 VIADD R11, R9, 0xfff00000 ;  /* 0xfff00000090b0836 */ /* 0x000fe40000000000 */
[----:B------:R-:W-:Y:S02]  /*0360*/  @P0 VIADD R0, R0, 0x1 ;  /* 0x0000000100000836 */ /* 0x000fe40000000000 */
[----:B------:R-:W-:-:S03]  /*0370*/  @P0 IMAD.MOV.U32 R9, RZ, RZ, R11 ;  /* 0x000000ffff090224 */ /* 0x000fc600078e000b */
[----:B------:R-:W-:-:S03]  /*0380*/  LOP3.LUT R20, R0, 0x80000000, RZ, 0x3c, !PT ;  /* 0x8000000000147812 */ /* 0x000fc600078e3cff */
[C---:B------:R-:W-:Y:S02]  /*0390*/  DADD R16, R8.reuse, 1 ;  /* 0x3ff0000008107429 */ /* 0x040fe40000000000 */
[----:B------:R-:W-:-:S04]  /*03a0*/  DADD R8, R8, -1 ;  /* 0xbff0000008087429 */ /* 0x000fc80000000000 */
[----:B------:R-:W0:Y:S02]  /*03b0*/  MUFU.RCP64H R11, R17 ;  /* 0x00000011000b7308 */ /* 0x000e240000001800 */
[----:B0-----:R-:W-:-:S08]  /*03c0*/  DFMA R12, -R16, R10, 1 ;  /* 0x3ff00000100c742b */ /* 0x001fd0000000010a */
[----:B------:R-:W-:-:S08]  /*03d0*/  DFMA R12, R12, R12, R12 ;  /* 0x0000000c0c0c722b */ /* 0x000fd0000000000c */
[----:B------:R-:W-:-:S08]  /*03e0*/  DFMA R10, R10, R12, R10 ;  /* 0x0000000c0a0a722b */ /* 0x000fd0000000000a */
[----:B------:R-:W-:-:S08]  /*03f0*/  DMUL R12, R8, R10 ;  /* 0x0000000a080c7228 */ /* 0x000fd00000000000 */
[----:B------:R-:W-:-:S08]  /*0400*/  DFMA R12, R8, R10, R12 ;  /* 0x0000000a080c722b */ /* 0x000fd0000000000c */
[----:B------:R-:W-:Y:S02]  /*0410*/  DMUL R14, R12, R12 ;  /* 0x0000000c0c0e7228 */ /* 0x000fe40000000000 */
[----:B------:R-:W-:-:S06]  /*0420*/  DADD R4, R8, -R12 ;  /* 0x0000000008047229 */ /* 0x000fcc000000080c */
[----:B------:R-:W-:Y:S01]  /*0430*/  DFMA R16, R14, UR8, R18 ;  /* 0x000000080e107c2b */ /* 0x000fe20008000012 */
[----:B------:R-:W-:Y:S01]  /*0440*/  UMOV UR8, 0x9f02676f ;  /* 0x9f02676f00087882 */ /* 0x000fe20000000000 */
[----:B------:R-:W-:Y:S01]  /*0450*/  UMOV UR9, 0x3ef3b266 ;  /* 0x3ef3b26600097882 */ /* 0x000fe20000000000 */
[----:B------:R-:W-:Y:S02]  /*0460*/  DADD R18, R4, R4 ;  /* 0x0000000004127229 */ /* 0x000fe40000000004 */
[----:B------:R-:W-:Y:S01]  /*0470*/  DADD R4, R20, -UR10 ;  /* 0x8000000a14047e29 */ /* 0x000fe20008000000 */
[----:B------:R-:W-:Y:S01]  /*0480*/  UMOV UR10, 0xfefa39ef ;  /* 0xfefa39ef000a7882 */ /* 0x000fe20000000000 */
[----:B------:R-:W-:Y:S01]  /*0490*/  UMOV UR11, 0x3fe62e42 ;  /* 0x3fe62e42000b7882 */ /* 0x000fe20000000000 */
[----:B------:R-:W-:Y:S01]  /*04a0*/  DFMA R16, R14, R16, UR8 ;  /* 0x000000080e107e2b */ /* 0x000fe20008000010 */
[----:B------:R-:W-:Y:S01]  /*04b0*/  UMOV UR8, 0xa9ab0956 ;  /* 0xa9ab095600087882 */ /* 0x000fe20000000000 */
[----:B------:R-:W-:Y:S01]  /*04c0*/  UMOV UR9, 0x3f1745cb ;  /* 0x3f1745cb00097882 */ /* 0x000fe20000000000 */
[----:B------:R-:W-:-:S02]  /*04d0*/  DFMA R18, R8, -R12, R18 ;  /* 0x8000000c0812722b */ /* 0x000fc40000000012 */
[----:B------:R-:W-:-:S03]  /*04e0*/  DFMA R8, R4, UR10, R12 ;  /* 0x0000000a04087c2b */ /* 0x000fc6000800000c */
[----:B------:R-:W-:Y:S01]  /*04f0*/  DFMA R16, R14, R16, UR8 ;  /* 0x000000080e107e2b */ /* 0x000fe20008000010 */
[----:B------:R-:W-:Y:S01]  /*0500*/  UMOV UR8, 0x2d1b5154 ;  /* 0x2d1b515400087882 */ /* 0x000fe20000000000 */
[----:B------:R-:W-:Y:S01]  /*0510*/  UMOV UR9, 0x3f3c71c7 ;  /* 0x3f3c71c700097882 */ /* 0x000fe20000000000 */
[----:B------:R-:W-:-:S05]  /*0520*/  DMUL R18, R10, R18 ;  /* 0x000000120a127228 */ /* 0x000fca0000000000 */
[----:B------:R-:W-:Y:S01]  /*0530*/  DFMA R16, R14, R16, UR8 ;  /* 0x000000080e107e2b */ /* 0x000fe20008000010 */
[----:B------:R-:W-:Y:S01]  /*0540*/  UMOV UR8, 0x923be72d ;  /* 0x923be72d00087882 */ /* 0x000fe20000000000 */
[----:B------:R-:W-:-:S06]  /*0550*/  UMOV UR9, 0x3f624924 ;  /* 0x3f62492400097882 */ /* 0x000fcc0000000000 */
        /* <DEDUP_REMOVED lines=8> */
[----:B------:R-:W-:Y:S02]  /*05e0*/  UMOV UR9, 0x3fe62e42 ;  /* 0x3fe62e4200097882 */ /* 0x000fe40000000000 */
[----:B------:R-:W-:Y:S01]  /*05f0*/  DFMA R20, R4, -UR8, R8 ;  /* 0x8000000804147c2b */ /* 0x000fe20008000008 */
[----:B------:R-:W-:Y:S01]  /*0600*/  UMOV UR8, 0x3b39803f ;  /* 0x3b39803f00087882 */ /* 0x000fe20000000000 */
[----:B------:R-:W-:Y:S02]  /*0610*/  UMOV UR9, 0x3c7abc9e ;  /* 0x3c7abc9e00097882 */ /* 0x000fe40000000000 */
[----:B------:R-:W-:-:S04]  /*0620*/  DMUL R16, R14, R16 ;  /* 0x000000100e107228 */ /* 0x000fc80000000000 */
[----:B------:R-:W-:-:S04]  /*0630*/  DADD R20, -R12, R20 ;  /* 0x000000000c147229 */ /* 0x000fc80000000114 */
[----:B------:R-:W-:-:S08]  /*0640*/  DFMA R16, R12, R16, R18 ;  /* 0x000000100c10722b */ /* 0x000fd00000000012 */
[----:B------:R-:W-:-:S08]  /*0650*/  DADD R16, R16, -R20 ;  /* 0x0000000010107229 */ /* 0x000fd00000000814 */
[----:B------:R-:W-:-:S08]  /*0660*/  DFMA R16, R4, UR8, R16 ;  /* 0x0000000804107c2b */ /* 0x000fd00008000010 */
[----:B------:R-:W-:Y:S01]  /*0670*/  DADD R8, R8, R16 ;  /* 0x0000000008087229 */ /* 0x000fe20000000010 */
[----:B------:R-:W-:Y:S10]  /*0680*/  BRA `(.L_x_27) ;  /* 0x0000000000187947 */ /* 0x000ff40003800000 */
.L_x_26:
[----:B------:R-:W-:Y:S01]  /*0690*/  IMAD.MOV.U32 R4, RZ, RZ, 0x0 ;  /* 0x00000000ff047424 */ /* 0x000fe200078e00ff */
[----:B------:R-:W-:Y:S01]  /*06a0*/  LOP3.LUT P0, RZ, R13, 0x7fffffff, RZ, 0xc0, !PT ;  /* 0x7fffffff0dff7812 */ /* 0x000fe2000780c0ff */
[----:B------:R-:W-:-:S06]  /*06b0*/  IMAD.MOV.U32 R5, RZ, RZ, 0x7ff00000 ;  /* 0x7ff00000ff057424 */ /* 0x000fcc00078e00ff */
[----:B------:R-:W-:-:S10]  /*06c0*/  DFMA R4, R12, R4, +INF ;  /* 0x7ff000000c04742b */ /* 0x000fd40000000004 */
[----:B------:R-:W-:Y:S02]  /*06d0*/  FSEL R8, R4, RZ, P0 ;  /* 0x000000ff04087208 */ /* 0x000fe40000000000 */
[----:B------:R-:W-:-:S07]  /*06e0*/  FSEL R9, R5, -QNAN , P0 ;  /* 0xfff0000005097808 */ /* 0x000fce0000000000 */
.L_x_27:
[----:B------:R-:W-:Y:S01]  /*06f0*/  UMOV UR8, 0xffda0d24 ;  /* 0xffda0d2400087882 */ /* 0x000fe20000000000 */
[----:B------:R-:W-:Y:S02]  /*0700*/  UMOV UR9, 0x3c7777d0 ;  /* 0x3c7777d000097882 */ /* 0x000fe40000000000 */
[----:B------:R-:W-:Y:S01]  /*0710*/  DMUL R4, R8, UR8 ;  /* 0x0000000808047c28 */ /* 0x000fe20008000000 */
[----:B------:R-:W-:Y:S01]  /*0720*/  UMOV UR8, 0x652b82fe ;  /* 0x652b82fe00087882 */ /* 0x000fe20000000000 */
[----:B------:R-:W-:-:S06]  /*0730*/  UMOV UR9, 0x3ff71547 ;  /* 0x3ff7154700097882 */ /* 0x000fcc0000000000 */
[----:B------:R-:W-:-:S10]  /*0740*/  DFMA R4, R8, UR8, R4 ;  /* 0x0000000808047c2b */ /* 0x000fd40008000004 */
[----:B------:R-:W1:Y:S02]  /*0750*/  F2I.F64.TRUNC R4, R4 ;  /* 0x0000000400047311 */ /* 0x000e64000030d100 */
[----:B-1----:R-:W-:-:S13]  /*0760*/  ISETP.GE.AND P0, PT, R4, 0x1, PT ;  /* 0x000000010400780c */ /* 0x002fda0003f06270 */
[----:B------:R-:W-:Y:S05]  /*0770*/  @!P0 BRA `(.L_x_28) ;  /* 0x0000000c00708947 */ /* 0x000fea0003800000 */
[----:B------:R-:W-:Y:S01]  /*0780*/  LEA.HI R21, R3, R3, RZ, 0x1 ;  /* 0x0000000303157211 */ /* 0x000fe200078f08ff */
[----:B------:R-:W-:Y:S01]  /*0790*/  IMAD.MOV R22, RZ, RZ, -R4 ;  /* 0x000000ffff167224 */ /* 0x000fe200078e0a04 */
[----:B------:R-:W1:Y:S02]  /*07a0*/  LDCU.64 UR10, c[0x4][0x8] ;  /* 0x01000100ff0a77ac */ /* 0x000e640008000a00 */
[----:B------:R-:W-:Y:S01]  /*07b0*/  SHF.R.S32.HI R21, RZ, 0x1, R21 ;  /* 0x00000001ff157819 */ /* 0x000fe20000011415 */
[----:B------:R-:W-:-:S06]  /*07c0*/  UMOV UR4, URZ ;  /* 0x000000ff00047c82 */ /* 0x000fcc0008000000 */
.L_x_39:
[----:B------:R-:W-:Y:S01]  /*07d0*/  ISETP.GE.AND P0, PT, R24, R21, PT ;  /* 0x000000151800720c */ /* 0x000fe20003f06270 */
[----:B------:R-:W-:Y:S01]  /*07e0*/  VIADD R22, R22, 0x1 ;  /* 0x0000000116167836 */ /* 0x000fe20000000000 */
[----:B------:R-:W-:Y:S01]  /*07f0*/  UIADD3 UR4, UPT, UPT, UR4, 0x1, URZ ;  /* 0x0000000104047890 */ /* 0x000fe2000fffe0ff */
[----:B------:R-:W-:Y:S03]  /*0800*/  BSSY.RECONVERGENT B0, `(.L_x_29) ;  /* 0x00000d1000007945 */ /* 0x000fe60003800200 */
[----:B------:R-:W-:-:S07]  /*0810*/  ISETP.NE.AND P2, PT, R22, RZ, PT ;  /* 0x000000ff1600720c */ /* 0x000fce0003f45270 */
[----:B--2---:R-:W-:Y:S06]  /*0820*/  @P0 BRA `(.L_x_30) ;  /* 0x0000000c00380947 */ /* 0x004fec0003800000 */
[----:B------:R-:W-:Y:S01]  /*0830*/  IMAD.MOV.U32 R0, RZ, RZ, 0x1 ;  /* 0x00000001ff007424 */ /* 0x000fe200078e00ff */
[----:B------:R-:W-:Y:S01]  /*0840*/  IABS R8, R24 ;  /* 0x0000001800087213 */ /* 0x000fe20000000000 */
[----:B------:R-:W-:Y:S01]  /*0850*/  UMOV UR8, 0x54442d18 ;  /* 0x54442d1800087882 */ /* 0x000fe20000000000 */
[----:B------:R-:W-:Y:S01]  /*0860*/  ISETP.GE.AND P3, PT, R24, RZ, PT ;  /* 0x000000ff1800720c */ /* 0x000fe20003f66270 */
[----:B------:R-:W-:Y:S01]  /*0870*/  UMOV UR9, 0x401921fb ;  /* 0x401921fb00097882 */ /* 0x000fe20000000000 */
[----:B------:R-:W-:Y:S01]  /*0880*/  SHF.L.U32 R9, R0, UR4, RZ ;  /* 0x0000000400097c19 */ /* 0x000fe200080006ff */
[----:B------:R-:W-:Y:S03]  /*0890*/  BSSY.RECONVERGENT B1, `(.L_x_31) ;  /* 0x000002b000017945 */ /* 0x000fe60003800200 */
[----:B------:R-:W-:-:S04]  /*08a0*/  SHF.R.S32.HI R20, RZ, 0x1, R9 ;  /* 0x00000001ff147819 */ /* 0x000fc80000011409 */
[-C--:B------:R-:W-:Y:S02]  /*08b0*/  IABS R4, R20.reuse ;  /* 0x0000001400047213 */ /* 0x080fe40000000000 */
[----:B------:R-:W-:Y:S02]  /*08c0*/  IABS R10, R20 ;  /* 0x00000014000a7213 */ /* 0x000fe40000000000 */
[----:B------:R-:W2:Y:S08]  /*08d0*/  I2F.RP R0, R4 ;  /* 0x0000000400007306 */ /* 0x000eb00000209400 */
[----:B--2---:R-:W2:Y:S02]  /*08e0*/  MUFU.RCP R0, R0 ;  /* 0x0000000000007308 */ /* 0x004ea40000001000 */
[----:B--2---:R-:W-:-:S06]  /*08f0*/  VIADD R2, R0, 0xffffffe ;  /* 0x0ffffffe00027836 */ /* 0x004fcc0000000000 */
[----:B------:R2:W3:Y:S02]  /*0900*/  F2I.FTZ.U32.TRUNC.NTZ R3, R2 ;  /* 0x0000000200037305 */ /* 0x0004e4000021f000 */
[----:B--2---:R-:W-:Y:S02]  /*0910*/  IMAD.MOV.U32 R2, RZ, RZ, RZ ;  /* 0x000000ffff027224 */ /* 0x004fe400078e00ff */
[----:B---3--:R-:W-:-:S04]  /*0920*/  IMAD.MOV R5, RZ, RZ, -R3 ;  /* 0x000000ffff057224 */ /* 0x008fc800078e0a03 */
[----:B------:R-:W-:-:S04]  /*0930*/  IMAD R5, R5, R4, RZ ;  /* 0x0000000405057224 */ /* 0x000fc800078e02ff */
[----:B------:R-:W-:-:S04]  /*0940*/  IMAD.HI.U32 R3, R3, R5, R2 ;  /* 0x0000000503037227 */ /* 0x000fc800078e0002 */
[----:B------:R-:W-:Y:S02]  /*0950*/  IMAD.MOV R5, RZ, RZ, -R10 ;  /* 0x000000ffff057224 */ /* 0x000fe400078e0a0a */
[----:B------:R-:W-:-:S04]  /*0960*/  IMAD.HI.U32 R3, R3, R8, RZ ;  /* 0x0000000803037227 */ /* 0x000fc800078e00ff */
[----:B------:R-:W-:Y:S02]  /*0970*/  IMAD R5, R3, R5, R8 ;  /* 0x0000000503057224 */ /* 0x000fe400078e0208 */
[----:B------:R-:W2:Y:S01]  /*0980*/  I2F.F64 R8, R9 ;  /* 0x0000000900087312 */ /* 0x000ea20000201c00 */
[----:B------:R-:W-:Y:S02]  /*0990*/  IMAD.MOV.U32 R2, RZ, RZ, 0x1 ;  /* 0x00000001ff027424 */ /* 0x000fe400078e00ff */
[----:B------:R-:W-:-:S05]  /*09a0*/  ISETP.GT.U32.AND P0, PT, R4, R5, PT ;  /* 0x000000050400720c */ /* 0x000fca0003f04070 */
[----:B--2---:R-:W2:Y:S08]  /*09b0*/  MUFU.RCP64H R3, R9 ;  /* 0x0000000900037308 */ /* 0x004eb00000001800 */
[----:B------:R-:W-:Y:S01]  /*09c0*/  @!P0 IMAD.IADD R5, R5, 0x1, -R4 ;  /* 0x0000000105058824 */ /* 0x000fe200078e0a04 */
[----:B------:R-:W-:-:S04]  /*09d0*/  ISETP.NE.AND P0, PT, R20, RZ, PT ;  /* 0x000000ff1400720c */ /* 0x000fc80003f05270 */
[----:B------:R-:W-:Y:S01]  /*09e0*/  ISETP.GT.U32.AND P1, PT, R4, R5, PT ;  /* 0x000000050400720c */ /* 0x000fe20003f24070 */
[----:B--2---:R-:W-:-:S12]  /*09f0*/  DFMA R10, -R8, R2, 1 ;  /* 0x3ff00000080a742b */ /* 0x004fd80000000102 */
[----:B------:R-:W-:-:S04]  /*0a00*/  @!P1 IMAD.IADD R5, R5, 0x1, -R4 ;  /* 0x0000000105059824 */ /* 0x000fc800078e0a04 */
[----:B------:R-:W-:Y:S01]  /*0a10*/  @!P3 IMAD.MOV R5, RZ, RZ, -R5 ;  /* 0x000000ffff05b224 */ /* 0x000fe200078e0a05 */
[----:B------:R-:W-:Y:S01]  /*0a20*/  @!P0 LOP3.LUT R5, RZ, R20, RZ, 0x33, !PT ;  /* 0x00000014ff058212 */ /* 0x000fe200078e33ff */
[----:B------:R-:W-:-:S08]  /*0a30*/  DFMA R10, R10, R10, R10 ;  /* 0x0000000a0a0a722b */ /* 0x000fd0000000000a */
[----:B------:R-:W-:Y:S02]  /*0a40*/  DFMA R2, R2, R10, R2 ;  /* 0x0000000a0202722b */ /* 0x000fe40000000002 */
[----:B------:R-:W2:Y:S06]  /*0a50*/  I2F.F64.U32 R10, R5 ;  /* 0x00000005000a7312 */ /* 0x000eac0000201800 */
[----:B------:R-:W-:-:S08]  /*0a60*/  DFMA R12, -R8, R2, 1 ;  /* 0x3ff00000080c742b */ /* 0x000fd00000000102 */
[----:B------:R-:W-:Y:S02]  /*0a70*/  DFMA R2, R2, R12, R2 ;  /* 0x0000000c0202722b */ /* 0x000fe40000000002 */
[----:B--2---:R-:W-:-:S08]  /*0a80*/  DMUL R10, R10, -UR8 ;  /* 0x800000080a0a7c28 */ /* 0x004fd00008000000 */
        /* <DEDUP_REMOVED lines=8> */
[----:B01----:R-:W-:Y:S05]  /*0b10*/  CALL.REL.NOINC `($__internal_1_$__cuda_sm20_div_rn_f64_full) ;  /* 0x0000000800947944 */ /* 0x003fea0003c00000 */
[----:B------:R-:W-:Y:S02]  /*0b20*/  IMAD.MOV.U32 R2, RZ, RZ, R14 ;  /* 0x000000ffff027224 */ /* 0x000fe400078e000e */
[----:B------:R-:W-:-:S07]  /*0b30*/  IMAD.MOV.U32 R3, RZ, RZ, R15 ;  /* 0x000000ffff037224 */ /* 0x000fce00078e000f */
.L_x_32:
[----:B-1----:R-:W-:Y:S05]  /*0b40*/  BSYNC.RECONVERGENT B1 ;  /* 0x0000000000017941 */ /* 0x002fea0003800200 */
.L_x_31:
        /* <DEDUP_REMOVED lines=11> */
[----:B------:R-:W-:-:S04]  /*0c00*/  UMOV UR9, 0x3ff921fb ;  /* 0x3ff921fb00097882 */ /* 0x000fc80000000000 */
[----:B------:R-:W1:Y:S08]  /*0c10*/  F2I.F64 R0, R8 ;  /* 0x0000000800007311 */ /* 0x000e700000301100 */
[----:B-1----:R-:W1:Y:S02]  /*0c20*/  I2F.F64 R26, R0 ;  /* 0x00000000001a7312 */ /* 0x002e640000201c00 */
[----:B-1----:R-:W-:Y:S01]  /*0c30*/  DFMA R10, R26, -UR8, R2 ;  /* 0x800000081a0a7c2b */ /* 0x002fe20008000002 */
        /* <DEDUP_REMOVED lines=10> */
[----:B0-----:R-:W-:Y:S05]  /*0ce0*/  CALL.REL.NOINC `($_Z15fft_rows_kernelP7double2Piiii$__internal_trig_reduction_slowpathd) ;  /* 0x0000000c00907944 */ /* 0x001fea0003c00000 */
[----:B------:R-:W-:Y:S02]  /*0cf0*/  IMAD.MOV.U32 R0, RZ, RZ, R4 ;  /* 0x000000ffff007224 */ /* 0x000fe400078e0004 */
[----:B------:R-:W-:Y:S02]  /*0d00*/  IMAD.MOV.U32 R26, RZ, RZ, R28 ;  /* 0x000000ffff1a7224 */ /* 0x000fe400078e001c */
[----:B------:R-:W-:-:S07]  /*0d10*/  IMAD.MOV.U32 R27, RZ, RZ, R29 ;  /* 0x000000ffff1b7224 */ /* 0x000fce00078e001d */
.L_x_36:
[----:B------:R-:W-:Y:S05]  /*0d20*/  BSYNC.RECONVERGENT B2 ;  /* 0x0000000000027941 */ /* 0x000fea0003800200 */
.L_x_35:
[----:B------:R-:W-:-:S07]  /*0d30*/  VIADD R0, R0, 0x1 ;  /* 0x0000000100007836 */ /* 0x000fce0000000000 */
.L_x_34:
[----:B------:R-:W-:Y:S05]  /*0d40*/  BSYNC.RECONVERGENT B1 ;  /* 0x0000000000017941 */ /* 0x000fea0003800200 */
.L_x_33:
[----:B------:R-:W-:-:S05]  /*0d50*/  IMAD.SHL.U32 R4, R0, 0x40, RZ ;  /* 0x0000004000047824 */ /* 0x000fca00078e00ff */
[----:B------:R-:W-:-:S04]  /*0d60*/  LOP3.LUT R4, R4, 0x40, RZ, 0xc0, !PT ;  /* 0x0000004004047812 */ /* 0x000fc800078ec0ff */
[----:B------:R-:W-:-:S05]  /*0d70*/  IADD3 R32, P0, PT, R4, UR10, RZ ;  /* 0x0000000a04207c10 */ /* 0x000fca000ff1e0ff */
[----:B------:R-:W-:-:S05]  /*0d80*/  IMAD.X R33, RZ, RZ, UR11, P0 ;  /* 0x0000000bff217e24 */ /* 0x000fca00080e06ff */
[----:B------:R-:W2:Y:S04]  /*0d90*/  LDG.E.128.CONSTANT R8, desc[UR6][R32.64] ;  /* 0x0000000620087981 */ /* 0x000ea8000c1e9d00 */
[----:B------:R-:W3:Y:S04]  /*0da0*/  LDG.E.128.CONSTANT R12, desc[UR6][R32.64+0x10] ;  /* 0x00001006200c7981 */ /* 0x000ee8000c1e9d00 */
[----:B0-----:R-:W4:Y:S01]  /*0db0*/  LDG.E.128.CONSTANT R16, desc[UR6][R32.64+0x20] ;  /* 0x0000200620107981 */ /* 0x001f22000c1e9d00 */
[----:B------:R-:W-:Y:S01]  /*0dc0*/  LOP3.LUT R4, R0, 0x1, RZ, 0xc0, !PT ;  /* 0x0000000100047812 */ /* 0x000fe200078ec0ff */
[----:B------:R-:W-:Y:S01]  /*0dd0*/  IMAD.MOV.U32 R30, RZ, RZ, 0x20fd8164 ;  /* 0x20fd8164ff1e7424 */ /* 0x000fe200078e00ff */
[----:B------:R-:W-:Y:S01]  /*0de0*/  DMUL R28, R26, R26 ;  /* 0x0000001a1a1c7228 */ /* 0x000fe20000000000 */
[----:B------:R-:W-:Y:S01]  /*0df0*/  BSSY.RECONVERGENT B1, `(.L_x_37) ;  /* 0x000002c000017945 */ /* 0x000fe20003800200 */
[----:B------:R-:W-:Y:S01]  /*0e00*/  ISETP.NE.U32.AND P0, PT, R4, 0x1, PT ;  /* 0x000000010400780c */ /* 0x000fe20003f05070 */
[----:B------:R-:W-:Y:S01]  /*0e10*/  IMAD.MOV.U32 R4, RZ, RZ, 0x3da8ff83 ;  /* 0x3da8ff83ff047424 */ /* 0x000fe200078e00ff */
[----:B------:R-:W-:-:S02]  /*0e20*/  DSETP.NEU.AND P1, PT, |R2|, +INF , PT ;  /* 0x7ff000000200742a */ /* 0x000fc40003f2d200 */
[----:B------:R-:W-:Y:S02]  /*0e30*/  FSEL R30, R30, -8.06006814911005101289e+34, !P0 ;  /* 0xf9785eba1e1e7808 */ /* 0x000fe40004000000 */
[----:B------:R-:W-:-:S06]  /*0e40*/  FSEL R31, -R4, 0.11223486810922622681, !P0 ;  /* 0x3de5db65041f7808 */ /* 0x000fcc0004000100 */
        /* <DEDUP_REMOVED lines=36> */
[----:B------:R-:W-:Y:S05]  /*1090*/  CALL.REL.NOINC `($_Z15fft_rows_kernelP7double2Piiii$__internal_trig_reduction_slowpathd) ;  /* 0x0000000800a47944 */ /* 0x000fea0003c00000 */
[----:B------:R-:W-:-:S07]  /*10a0*/  IMAD.MOV.U32 R0, RZ, RZ, R4 ;  /* 0x000000ffff007224 */ /* 0x000fce00078e0004 */
.L_x_38:
[----:B------:R-:W-:Y:S05]  /*10b0*/  BSYNC.RECONVERGENT B1 ;  /* 0x0000000000017941 */ /* 0x000fea0003800200 */
.L_x_37:
[----:B------:R-:W-:-:S05]  /*10c0*/  IMAD.SHL.U32 R2, R0, 0x40, RZ ;  /* 0x0000004000027824 */ /* 0x000fca00078e00ff */
[----:B------:R-:W-:-:S04]  /*10d0*/  LOP3.LUT R2, R2, 0x40, RZ, 0xc0, !PT ;  /* 0x0000004002027812 */ /* 0x000fc800078ec0ff */
[----:B------:R-:W-:-:S05]  /*10e0*/  IADD3 R30, P0, PT, R2, UR10, RZ ;  /* 0x0000000a021e7c10 */ /* 0x000fca000ff1e0ff */
[----:B------:R-:W-:-:S05]  /*10f0*/  IMAD.X R31, RZ, RZ, UR11, P0 ;  /* 0x0000000bff1f7e24 */ /* 0x000fca00080e06ff */
[----:B------:R-:W2:Y:S04]  /*1100*/  LDG.E.128.CONSTANT R8, desc[UR6][R30.64] ;  /* 0x000000061e087981 */ /* 0x000ea8000c1e9d00 */
[----:B------:R-:W3:Y:S04]  /*1110*/  LDG.E.128.CONSTANT R12, desc[UR6][R30.64+0x10] ;  /* 0x000010061e0c7981 */ /* 0x000ee8000c1e9d00 */
[----:B------:R0:W4:Y:S01]  /*1120*/  LDG.E.128.CONSTANT R16, desc[UR6][R30.64+0x20] ;  /* 0x000020061e107981 */ /* 0x000122000c1e9d00 */
[----:B------:R-:W-:-:S04]  /*1130*/  IABS R4, R20 ;  /* 0x0000001400047213 */ /* 0x000fc80000000000 */
[----:B------:R-:W1:Y:S01]  /*1140*/  I2F.RP R25, R4 ;  /* 0x0000000400197306 */ /* 0x000e620000209400 */
[----:B0-----:R-:W-:Y:S02]  /*1150*/  IABS R30, R24 ;  /* 0x00000018001e7213 */ /* 0x001fe40000000000 */
[----:B------:R-:W-:-:S05]  /*1160*/  IABS R31, R20 ;  /* 0x00000014001f7213 */ /* 0x000fca0000000000 */
[----:B-1----:R-:W0:Y:S02]  /*1170*/  MUFU.RCP R25, R25 ;  /* 0x0000001900197308 */ /* 0x002e240000001000 */
[----:B0-----:R-:W-:-:S06]  /*1180*/  VIADD R2, R25, 0xffffffe ;  /* 0x0ffffffe19027836 */ /* 0x001fcc0000000000 */
[----:B------:R0:W1:Y:S02]  /*1190*/  F2I.FTZ.U32.TRUNC.NTZ R3, R2 ;  /* 0x0000000200037305 */ /* 0x000064000021f000 */
[----:B0-----:R-:W-:Y:S02]  /*11a0*/  IMAD.MOV.U32 R2, RZ, RZ, RZ ;  /* 0x000000ffff027224 */ /* 0x001fe400078e00ff */
[----:B-1----:R-:W-:-:S04]  /*11b0*/  IMAD.MOV R33, RZ, RZ, -R3 ;  /* 0x000000ffff217224 */ /* 0x002fc800078e0a03 */
[----:B------:R-:W-:-:S04]  /*11c0*/  IMAD R33, R33, R4, RZ ;  /* 0x0000000421217224 */ /* 0x000fc800078e02ff */
[----:B------:R-:W-:Y:S01]  /*11d0*/  IMAD.HI.U32 R33, R3, R33, R2 ;  /* 0x0000002103217227 */ /* 0x000fe200078e0002 */
[----:B------:R-:W-:-:S03]  /*11e0*/  LOP3.LUT R2, R0, 0x1, RZ, 0xc0, !PT ;  /* 0x0000000100027812 */ /* 0x000fc600078ec0ff */
[----:B------:R-:W-:Y:S01]  /*11f0*/  IMAD.MOV R3, RZ, RZ, -R31 ;  /* 0x000000ffff037224 */ /* 0x000fe200078e0a1f */
[----:B------:R-:W-:Y:S01]  /*1200*/  ISETP.NE.U32.AND P0, PT, R2, 0x1, PT ;  /* 0x000000010200780c */ /* 0x000fe20003f05070 */
[----:B------:R-:W-:-:S04]  /*1210*/  IMAD.HI.U32 R25, R33, R30, RZ ;  /* 0x0000001e21197227 */ /* 0x000fc800078e00ff */
[----:B------:R-:W-:Y:S01]  /*1220*/  IMAD R33, R25, R3, R30 ;  /* 0x0000000319217224 */ /* 0x000fe200078e021e */
[----:B------:R-:W-:Y:S01]  /*1230*/  DMUL R2, R28, R28 ;  /* 0x0000001c1c027228 */ /* 0x000fe20000000000 */
[----:B------:R-:W-:Y:S02]  /*1240*/  IMAD.MOV.U32 R30, RZ, RZ, 0x20fd8164 ;  /* 0x20fd8164ff1e7424 */ /* 0x000fe400078e00ff */
[----:B------:R-:W-:Y:S01]  /*1250*/  IMAD.MOV.U32 R31, RZ, RZ, 0x3da8ff83 ;  /* 0x3da8ff83ff1f7424 */ /* 0x000fe200078e00ff */
[----:B------:R-:W-:Y:S02]  /*1260*/  ISETP.GT.U32.AND P4, PT, R4, R33, PT ;  /* 0x000000210400720c */ /* 0x000fe40003f84070 */
[----:B------:R-:W-:Y:S02]  /*1270*/  FSEL R30, R30, -8.06006814911005101289e+34, !P0 ;  /* 0xf9785eba1e1e7808 */ /* 0x000fe40004000000 */
[----:B------:R-:W-:-:S09]  /*1280*/  FSEL R31, -R31, 0.11223486810922622681, !P0 ;  /* 0x3de5db651f1f7808 */ /* 0x000fd20004000100 */
[----:B------:R-:W-:Y:S02]  /*1290*/  @!P4 IMAD.IADD R33, R33, 0x1, -R4 ;  /* 0x000000012121c824 */ /* 0x000fe400078e0a04 */
[----:B------:R-:W-:Y:S01]  /*12a0*/  @!P4 VIADD R25, R25, 0x1 ;  /* 0x000000011919c836 */ /* 0x000fe20000000000 */
[----:B------:R-:W-:Y:S02]  /*12b0*/  ISETP.NE.AND P4, PT, R20, RZ, PT ;  /* 0x000000ff1400720c */ /* 0x000fe40003f85270 */
[----:B------:R-:W-:Y:S02]  /*12c0*/  ISETP.GE.U32.AND P3, PT, R33, R4, PT ;  /* 0x000000042100720c */ /* 0x000fe40003f66070 */
[----:B------:R-:W-:-:S04]  /*12d0*/  LOP3.LUT R4, R24, R20, RZ, 0x3c, !PT ;  /* 0x0000001418047212 */ /* 0x000fc800078e3cff */
[----:B------:R-:W-:-:S07]  /*12e0*/  ISETP.GE.AND P1, PT, R4, RZ, PT ;  /* 0x000000ff0400720c */ /* 0x000fce0003f26270 */
[----:B------:R-:W-:-:S06]  /*12f0*/  @P3 VIADD R25, R25, 0x1 ;  /* 0x0000000119193836 */ /* 0x000fcc0000000000 */
[----:B------:R-:W-:Y:S01]  /*1300*/  @!P1 IMAD.MOV R25, RZ, RZ, -R25 ;  /* 0x000000ffff199224 */ /* 0x000fe200078e0a19 */
[----:B------:R-:W-:-:S04]  /*1310*/  @!P4 LOP3.LUT R25, RZ, R20, RZ, 0x33, !PT ;  /* 0x00000014ff19c212 */ /* 0x000fc800078e33ff */
[----:B------:R-:W-:Y:S01]  /*1320*/  SHF.L.U32 R4, R25, UR4, RZ ;  /* 0x0000000419047c19 */ /* 0x000fe200080006ff */
[----:B--2---:R-:W-:-:S08]  /*1330*/  DFMA R8, R2, R30, R8 ;  /* 0x0000001e0208722b */ /* 0x004fd00000000008 */
[----:B------:R-:W-:-:S08]  /*1340*/  DFMA R8, R2, R8, R10 ;  /* 0x000000080208722b */ /* 0x000fd0000000000a */
[----:B---3--:R-:W-:Y:S01]  /*1350*/  DFMA R8, R2, R8, R12 ;  /* 0x000000080208722b */ /* 0x008fe2000000000c */
[----:B------:R-:W-:-:S04]  /*1360*/  IMAD.IADD R13, R5, 0x1, R4 ;  /* 0x00000001050d7824 */ /* 0x000fc800078e0204 */
[----:B------:R-:W-:-:S03]  /*1370*/  IMAD.IADD R5, R20, 0x1, R13 ;  /* 0x0000000114057824 */ /* 0x000fc600078e020d */
[----:B------:R-:W-:Y:S02]  /*1380*/  DFMA R8, R2, R8, R14 ;  /* 0x000000080208722b */ /* 0x000fe4000000000e */
[----:B------:R-:W-:-:S06]  /*1390*/  LEA R5, R5, UR5, 0x4 ;  /* 0x0000000505057c11 */ /* 0x000fcc000f8e20ff */
[----:B----4-:R-:W-:-:S08]  /*13a0*/  DFMA R8, R2, R8, R16 ;  /* 0x000000080208722b */ /* 0x010fd00000000010 */
[----:B------:R-:W-:Y:S02]  /*13b0*/  DFMA R18, R2, R8, R18 ;  /* 0x000000080212722b */ /* 0x000fe40000000012 */
[----:B------:R-:W0:Y:S06]  /*13c0*/  LDS.128 R8, [R5] ;  /* 0x0000000005087984 */ /* 0x000e2c0000000c00 */
[----:B------:R-:W-:Y:S02]  /*13d0*/  DFMA R28, R18, R28, R28 ;  /* 0x0000001c121c722b */ /* 0x000fe4000000001c */
[----:B------:R-:W-:Y:S01]  /*13e0*/  DFMA R18, R2, R18, 1 ;  /* 0x3ff000000212742b */ /* 0x000fe20000000012 */
[----:B------:R-:W-:-:S05]  /*13f0*/  LEA R3, R13, UR5, 0x4 ;  /* 0x000000050d037c11 */ /* 0x000fca000f8e20ff */
[----:B------:R-:W1:Y:S04]  /*1400*/  LDS.128 R12, [R3] ;  /* 0x00000000030c7984 */ /* 0x000e680000000c00 */
[----:B------:R-:W-:Y:S02]  /*1410*/  FSEL R18, R18, R28, !P0 ;  /* 0x0000001c12127208 */ /* 0x000fe40004000000 */
[----:B------:R-:W-:Y:S02]  /*1420*/  FSEL R19, R19, R29, !P0 ;  /* 0x0000001d13137208 */ /* 0x000fe40004000000 */
[----:B------:R-:W-:-:S04]  /*1430*/  LOP3.LUT P0, RZ, R0, 0x2, RZ, 0xc0, !PT ;  /* 0x0000000200ff7812 */ /* 0x000fc8000780c0ff */
[----:B------:R-:W-:-:S10]  /*1440*/  DADD R16, RZ, -R18 ;  /* 0x00000000ff107229 */ /* 0x000fd40000000812 */
[----:B------:R-:W-:Y:S02]  /*1450*/  FSEL R16, R18, R16, !P0 ;  /* 0x0000001012107208 */ /* 0x000fe40004000000 */
[----:B------:R-:W-:-:S06]  /*1460*/  FSEL R17, R19, R17, !P0 ;  /* 0x0000001113117208 */ /* 0x000fcc0004000000 */
[C---:B0-----:R-:W-:Y:S02]  /*1470*/  DMUL R18, R16.reuse, R10 ;  /* 0x0000000a10127228 */ /* 0x041fe40000000000 */
[----:B------:R-:W-:-:S06]  /*1480*/  DMUL R16, R16, R8 ;  /* 0x0000000810107228 */ /* 0x000fcc0000000000 */
[C---:B------:R-:W-:Y:S02]  /*1490*/  DFMA R18, R26.reuse, R8, -R18 ;  /* 0x000000081a12722b */ /* 0x040fe40000000812 */
[----:B------:R-:W-:-:S06]  /*14a0*/  DFMA R16, R26, R10, R16 ;  /* 0x0000000a1a10722b */ /* 0x000fcc0000000010 */
[----:B-1----:R-:W-:Y:S02]  /*14b0*/  DADD R8, R18, R12 ;  /* 0x0000000012087229 */ /* 0x002fe4000000000c */
[----:B------:R-:W-:Y:S02]  /*14c0*/  DADD R10, R16, R14 ;  /* 0x00000000100a7229 */ /* 0x000fe4000000000e */
[----:B------:R-:W-:Y:S02]  /*14d0*/  DADD R12, -R18, R12 ;  /* 0x00000000120c7229 */ /* 0x000fe4000000010c */
[----:B------:R-:W-:-:S03]  /*14e0*/  DADD R14, -R16, R14 ;  /* 0x00000000100e7229 */ /* 0x000fc6000000010e */
[----:B------:R2:W-:Y:S04]  /*14f0*/  STS.128 [R3], R8 ;  /* 0x0000000803007388 */ /* 0x0005e80000000c00 */
[----:B------:R2:W-:Y:S04]  /*1500*/  STS.128 [R5], R12 ;  /* 0x0000000c05007388 */ /* 0x0005e80000000c00 */
.L_x_30:
[----:B-1----:R-:W-:Y:S05]  /*1510*/  BSYNC.RECONVERGENT B0 ;  /* 0x0000000000007941 */ /* 0x002fea0003800200 */
.L_x_29:
[----:B------:R-:W-:Y:S06]  /*1520*/  BAR.SYNC.DEFER_BLOCKING 0x0 ;  /* 0x0000000000007b1d */ /* 0x000fec0000010000 */
[----:B------:R-:W-:Y:S05]  /*1530*/  @P2 BRA `(.L_x_39) ;  /* 0xfffffff000a42947 */ /* 0x000fea000383ffff */
.L_x_28:
[----:B--2---:R-:W1:Y:S04]  /*1540*/  LDS.128 R8, [R23] ;  /* 0x0000000017087984 */ /* 0x004e680000000c00 */
[----:B-1----:R-:W-:Y:S01]  /*1550*/  STG.E.128 desc[UR6][R6.64], R8 ;  /* 0x0000000806007986 */ /* 0x002fe2000c101d06 */
[----:B------:R-:W-:Y:S05]  /*1560*/  EXIT ;  /* 0x000000000000794d */ /* 0x000fea0003800000 */
        .weak           $__internal_1_$__cuda_sm20_div_rn_f64_full
        .type           $__internal_1_$__cuda_sm20_div_rn_f64_full,@function
        .size           $__internal_1_$__cuda_sm20_div_rn_f64_full,($_Z15fft_rows_kernelP7double2Piiii$__internal_trig_reduction_slowpathd - $__internal_1_$__cuda_sm20_div_rn_f64_full)
$__internal_1_$__cuda_sm20_div_rn_f64_full:
[C---:B------:R-:W-:Y:S01]  /*1570*/  FSETP.GEU.AND P0, PT, |R9|.reuse, 1.469367938527859385e-39, PT ;  /* 0x001000000900780b */ /* 0x040fe20003f0e200 */
[----:B------:R-:W-:Y:S01]  /*1580*/  IMAD.MOV.U32 R12, RZ, RZ, 0x1 ;  /* 0x00000001ff0c7424 */ /* 0x000fe200078e00ff */
[----:B------:R-:W-:Y:S01]  /*1590*/  LOP3.LUT R2, R9, 0x800fffff, RZ, 0xc0, !PT ;  /* 0x800fffff09027812 */ /* 0x000fe200078ec0ff */
[----:B------:R-:W-:Y:S01]  /*15a0*/  BSSY.RECONVERGENT B2, `(.L_x_40) ;  /* 0x0000055000027945 */ /* 0x000fe20003800200 */
[C---:B------:R-:W-:Y:S02]  /*15b0*/  FSETP.GEU.AND P3, PT, |R11|.reuse, 1.469367938527859385e-39, PT ;  /* 0x001000000b00780b */ /* 0x040fe40003f6e200 */
[----:B------:R-:W-:Y:S01]  /*15c0*/  LOP3.LUT R3, R2, 0x3ff00000, RZ, 0xfc, !PT ;  /* 0x3ff0000002037812 */ /* 0x000fe200078efcff */
[----:B------:R-:W-:Y:S01]  /*15d0*/  IMAD.MOV.U32 R2, RZ, RZ, R8 ;  /* 0x000000ffff027224 */ /* 0x000fe200078e0008 */
[----:B------:R-:W-:-:S05]  /*15e0*/  LOP3.LUT R4, R11, 0x7ff00000, RZ, 0xc0, !PT ;  /* 0x7ff000000b047812 */ /* 0x000fca00078ec0ff */
[----:B------:R-:W-:Y:S01]  /*15f0*/  @!P0 DMUL R2, R8, 8.98846567431157953865e+307 ;  /* 0x7fe0000008028828 */ /* 0x000fe20000000000 */
[----:B------:R-:W-:-:S03]  /*1600*/  IMAD.MOV.U32 R28, RZ, RZ, R4 ;  /* 0x000000ffff1c7224 */ /* 0x000fc600078e0004 */
[----:B------:R-:W-:Y:S02]  /*1610*/  @!P3 LOP3.LUT R19, R9, 0x7ff00000, RZ, 0xc0, !PT ;  /* 0x7ff000000913b812 */ /* 0x000fe400078ec0ff */
[----:B------:R-:W0:Y:S02]  /*1620*/  MUFU.RCP64H R13, R3 ;  /* 0x00000003000d7308 */ /* 0x000e240000001800 */
[----:B------:R-:W-:Y:S01]  /*1630*/  @!P3 ISETP.GE.U32.AND P4, PT, R4, R19, PT ;  /* 0x000000130400b20c */ /* 0x000fe20003f86070 */
[----:B0-----:R-:W-:-:S08]  /*1640*/  DFMA R14, R12, -R2, 1 ;  /* 0x3ff000000c0e742b */ /* 0x001fd00000000802 */
[----:B------:R-:W-:Y:S01]  /*1650*/  DFMA R16, R14, R14, R14 ;  /* 0x0000000e0e10722b */ /* 0x000fe2000000000e */
[----:B------:R-:W-:Y:S01]  /*1660*/  IMAD.MOV.U32 R14, RZ, RZ, 0x1ca00000 ;  /* 0x1ca00000ff0e7424 */ /* 0x000fe200078e00ff */
[----:B------:R-:W-:-:S04]  /*1670*/  LOP3.LUT R15, R9, 0x7ff00000, RZ, 0xc0, !PT ;  /* 0x7ff00000090f7812 */ /* 0x000fc800078ec0ff */
[----:B------:R-:W-:Y:S02]  /*1680*/  @!P3 SEL R19, R14, 0x63400000, !P4 ;  /* 0x634000000e13b807 */ /* 0x000fe40006000000 */
[----:B------:R-:W-:Y:S01]  /*1690*/  DFMA R16, R12, R16, R12 ;  /* 0x000000100c10722b */ /* 0x000fe2000000000c */
[----:B------:R-:W-:Y:S01]  /*16a0*/  ISETP.GE.U32.AND P1, PT, R4, R15, PT ;  /* 0x0000000f0400720c */ /* 0x000fe20003f26070 */
[----:B------:R-:W-:Y:S01]  /*16b0*/  IMAD.MOV.U32 R12, RZ, RZ, R10 ;  /* 0x000000ffff0c7224 */ /* 0x000fe200078e000a */
[----:B------:R-:W-:Y:S01]  /*16c0*/  @!P3 LOP3.LUT R26, R19, 0x80000000, R11, 0xf8, !PT ;  /* 0x80000000131ab812 */ /* 0x000fe200078ef80b */
[----:B------:R-:W-:Y:S01]  /*16d0*/  IMAD.MOV.U32 R25, RZ, RZ, R15 ;  /* 0x000000ffff197224 */ /* 0x000fe200078e000f */
[----:B------:R-:W-:Y:S02]  /*16e0*/  SEL R13, R14, 0x63400000, !P1 ;  /* 0x634000000e0d7807 */ /* 0x000fe40004800000 */
[----:B------:R-:W-:Y:S01]  /*16f0*/  @!P3 LOP3.LUT R27, R26, 0x100000, RZ, 0xfc, !PT ;  /* 0x001000001a1bb812 */ /* 0x000fe200078efcff */
[----:B------:R-:W-:Y:S01]  /*1700*/  @!P3 IMAD.MOV.U32 R26, RZ, RZ, RZ ;  /* 0x000000ffff1ab224 */ /* 0x000fe200078e00ff */
[----:B------:R-:W-:Y:S01]  /*1710*/  LOP3.LUT R13, R13, 0x800fffff, R11, 0xf8, !PT ;  /* 0x800fffff0d0d7812 */ /* 0x000fe200078ef80b */
[----:B------:R-:W-:Y:S01]  /*1720*/  DFMA R18, R16, -R2, 1 ;  /* 0x3ff000001012742b */ /* 0x000fe20000000802 */
[----:B------:R-:W-:-:S04]  /*1730*/  @!P0 LOP3.LUT R25, R3, 0x7ff00000, RZ, 0xc0, !PT ;  /* 0x7ff0000003198812 */ /* 0x000fc800078ec0ff */
[----:B------:R-:W-:Y:S01]  /*1740*/  @!P3 DFMA R12, R12, 2, -R26 ;  /* 0x400000000c0cb82b */ /* 0x000fe2000000081a */
[----:B------:R-:W-:Y:S02]  /*1750*/  VIADD R29, R25, 0xffffffff ;  /* 0xffffffff191d7836 */ /* 0x000fe40000000000 */
[----:B------:R-:W-:-:S07]  /*1760*/  DFMA R16, R16, R18, R16 ;  /* 0x000000121010722b */ /* 0x000fce0000000010 */
[----:B------:R-:W-:Y:S01]  /*1770*/  @!P3 LOP3.LUT R28, R13, 0x7ff00000, RZ, 0xc0, !PT ;  /* 0x7ff000000d1cb812 */ /* 0x000fe200078ec0ff */
[----:B------:R-:W-:-:S04]  /*1780*/  DMUL R18, R16, R12 ;  /* 0x0000000c10127228 */ /* 0x000fc80000000000 */
[----:B------:R-:W-:-:S04]  /*1790*/  VIADD R15, R28, 0xffffffff ;  /* 0xffffffff1c0f7836 */ /* 0x000fc80000000000 */
[----:B------:R-:W-:Y:S01]  /*17a0*/  DFMA R26, R18, -R2, R12 ;  /* 0x80000002121a722b */ /* 0x000fe2000000000c */
[----:B------:R-:W-:-:S04]  /*17b0*/  ISETP.GT.U32.AND P0, PT, R15, 0x7feffffe, PT ;  /* 0x7feffffe0f00780c */ /* 0x000fc80003f04070 */
[----:B------:R-:W-:-:S03]  /*17c0*/  ISETP.GT.U32.OR P0, PT, R29, 0x7feffffe, P0 ;  /* 0x7feffffe1d00780c */ /* 0x000fc60000704470 */
[----:B------:R-:W-:-:S10]  /*17d0*/  DFMA R16, R16, R26, R18 ;  /* 0x0000001a1010722b */ /* 0x000fd40000000012 */
        /* <DEDUP_REMOVED lines=20> */
[----:B------:R-:W-:-:S06]  /*1920*/  IMAD.MOV.U32 R2, RZ, RZ, RZ ;  /* 0x000000ffff027224 */ /* 0x000fcc00078e00ff */
[----:B------:R-:W-:-:S03]  /*1930*/  DFMA R2, R14, -R2, R16 ;  /* 0x800000020e02722b */ /* 0x000fc60000000010 */
[----:B------:R-:W-:-:S03]  /*1940*/  LOP3.LUT R9, R11, R9, RZ, 0x3c, !PT ;  /* 0x000000090b097212 */ /* 0x000fc600078e3cff */
[----:B------:R-:W-:-:S04]  /*1950*/  IADD3 R2, PT, PT, -R4, -0x43300000, RZ ;  /* 0xbcd0000004027810 */ /* 0x000fc80007ffe1ff */
[----:B------:R-:W-:-:S04]  /*1960*/  FSETP.NEU.AND P0, PT, |R3|, R2, PT ;  /* 0x000000020300720b */ /* 0x000fc80003f0d200 */
[----:B------:R-:W-:Y:S02]  /*1970*/  FSEL R14, R10, R14, !P0 ;  /* 0x0000000e0a0e7208 */ /* 0x000fe40004000000 */
[----:B------:R-:W-:Y:S01]  /*1980*/  FSEL R15, R9, R15, !P0 ;  /* 0x0000000f090f7208 */ /* 0x000fe20004000000 */
[----:B------:R-:W-:Y:S06]  /*1990*/  BRA `(.L_x_42) ;  /* 0x0000000000547947 */ /* 0x000fec0003800000 */
.L_x_41:
        /* <DEDUP_REMOVED lines=16> */
.L_x_44:
[----:B------:R-:W-:Y:S01]  /*1aa0*/  LOP3.LUT R15, R9, 0x80000, RZ, 0xfc, !PT ;  /* 0x00080000090f7812 */ /* 0x000fe200078efcff */
[----:B------:R-:W-:Y:S01]  /*1ab0*/  IMAD.MOV.U32 R14, RZ, RZ, R8 ;  /* 0x000000ffff0e7224 */ /* 0x000fe200078e0008 */
[----:B------:R-:W-:Y:S06]  /*1ac0*/  BRA `(.L_x_42) ;  /* 0x0000000000087947 */ /* 0x000fec0003800000 */
.L_x_43:
[----:B------:R-:W-:Y:S01]  /*1ad0*/  LOP3.LUT R15, R11, 0x80000, RZ, 0xfc, !PT ;  /* 0x000800000b0f7812 */ /* 0x000fe200078efcff */
[----:B------:R-:W-:-:S07]  /*1ae0*/  IMAD.MOV.U32 R14, RZ, RZ, R10 ;  /* 0x000000ffff0e7224 */ /* 0x000fce00078e000a */
.L_x_42:
[----:B------:R-:W-:Y:S05]  /*1af0*/  BSYNC.RECONVERGENT B2 ;  /* 0x0000000000027941 */ /* 0x000fea0003800200 */
.L_x_40:
[----:B------:R-:W-:Y:S02]  /*1b00*/  IMAD.MOV.U32 R2, RZ, RZ, R0 ;  /* 0x000000ffff027224 */ /* 0x000fe400078e0000 */
[----:B------:R-:W-:-:S04]  /*1b10*/  IMAD.MOV.U32 R3, RZ, RZ, 0x0 ;  /* 0x00000000ff037424 */ /* 0x000fc800078e00ff */
[----:B------:R-:W-:Y:S05]  /*1b20*/  RET.REL.NODEC R2 `(_Z15fft_rows_kernelP7double2Piiii) ;  /* 0xffffffe402347950 */ /* 0x000fea0003c3ffff */
        .type           $_Z15fft_rows_kernelP7double2Piiii$__internal_trig_reduction_slowpathd,@function
        .size           $_Z15fft_rows_kernelP7double2Piiii$__internal_trig_reduction_slowpathd,(.L_x_117 - $_Z15fft_rows_kernelP7double2Piiii$__internal_trig_reduction_slowpathd)
$_Z15fft_rows_kernelP7double2Piiii$__internal_trig_reduction_slowpathd:
[--C-:B------:R-:W-:Y:S01]  /*1b30*/  SHF.R.U32.HI R8, RZ, 0x14, R4.reuse ;  /* 0x00000014ff087819 */ /* 0x100fe20000011604 */
[----:B------:R-:W-:Y:S02]  /*1b40*/  IMAD.MOV.U32 R28, RZ, RZ, R9 ;  /* 0x000000ffff1c7224 */ /* 0x000fe400078e0009 */
[----:B------:R-:W-:Y:S01]  /*1b50*/  IMAD.MOV.U32 R11, RZ, RZ, R4 ;  /* 0x000000ffff0b7224 */ /* 0x000fe200078e0004 */
[----:B------:R-:W-:Y:S01]  /*1b60*/  LOP3.LUT R10, R8, 0x7ff, RZ, 0xc0, !PT ;  /* 0x000007ff080a7812 */ /* 0x000fe200078ec0ff */
[----:B------:R-:W-:-:S03]  /*1b70*/  IMAD.MOV.U32 R9, RZ, RZ, RZ ;  /* 0x000000ffff097224 */ /* 0x000fc600078e00ff */
        /* <DEDUP_REMOVED lines=20> */
.L_x_49:
        /* <DEDUP_REMOVED lines=9> */
[CC--:B------:R-:W-:Y:S02]  /*1d50*/  IMAD R28, R17.reuse, R19.reuse, RZ ;  /* 0x00000013111c7224 */ /* 0x0c0fe400078e02ff */
[----:B------:R-:W-:Y:S01]  /*1d60*/  IMAD.HI.U32 R33, R17, R19, RZ ;  /* 0x0000001311217227 */ /* 0x000fe200078e00ff */
[----:B------:R-:W-:-:S03]  /*1d70*/  IADD3 R15, P0, PT, R31, R15, RZ ;  /* 0x0000000f1f0f7210 */ /* 0x000fc60007f1e0ff */
[----:B------:R-:W-:Y:S01]  /*1d80*/  IMAD R31, R18, 0x8, R1 ;  /* 0x00000008121f7824 */ /* 0x000fe200078e0201 */
[----:B------:R-:W-:Y:S01]  /*1d90*/  IADD3 R15, P1, PT, R28, R15, RZ ;  /* 0x0000000f1c0f7210 */ /* 0x000fe20007f3e0ff */
[----:B------:R-:W-:-:S04]  /*1da0*/  IMAD.HI.U32 R28, R16, R11, RZ ;  /* 0x0000000b101c7227 */ /* 0x000fc800078e00ff */
[----:B------:R-:W-:Y:S01]  /*1db0*/  IMAD.X R16, RZ, RZ, R28, P3 ;  /* 0x000000ffff107224 */ /* 0x000fe200018e061c */
[----:B------:R0:W-:Y:S01]  /*1dc0*/  STL.64 [R31], R14 ;  /* 0x0000000e1f007387 */ /* 0x0001e20000100a00 */
[----:B------:R-:W-:-:S03]  /*1dd0*/  IMAD.HI.U32 R28, R17, R11, RZ ;  /* 0x0000000b111c7227 */ /* 0x000fc600078e00ff */
[----:B------:R-:W-:Y:S01]  /*1de0*/  IADD3.X R16, P0, PT, R33, R16, RZ, P0, !PT ;  /* 0x0000001021107210 */ /* 0x000fe2000071e4ff */
[----:B------:R-:W-:Y:S02]  /*1df0*/  IMAD R17, R17, R11, RZ ;  /* 0x0000000b11117224 */ /* 0x000fe400078e02ff */
[----:B------:R-:W-:-:S03]  /*1e00*/  VIADD R18, R18, 0x1 ;  /* 0x0000000112127836 */ /* 0x000fc60000000000 */
[----:B------:R-:W-:Y:S01]  /*1e10*/  IADD3.X R17, P1, PT, R17, R16, RZ, P1, !PT ;  /* 0x0000001011117210 */ /* 0x000fe20000f3e4ff */
[----:B------:R-:W-:Y:S01]  /*1e20*/  IMAD.X R16, RZ, RZ, R28, P0 ;  /* 0x000000ffff107224 */ /* 0x000fe200000e061c */
[----:B------:R-:W-:-:S03]  /*1e30*/  ISETP.NE.AND P0, PT, R25, -0xf, PT ;  /* 0xfffffff11900780c */ /* 0x000fc60003f05270 */
[----:B------:R-:W-:Y:S02]  /*1e40*/  IMAD.X R16, RZ, RZ, R16, P1 ;  /* 0x000000ffff107224 */ /* 0x000fe400008e0610 */
[----:B0-----:R-:W-:Y:S02]  /*1e50*/  IMAD.MOV.U32 R14, RZ, RZ, R17 ;  /* 0x000000ffff0e7224 */ /* 0x001fe400078e0011 */
[----:B------:R-:W-:-:S06]  /*1e60*/  IMAD.MOV.U32 R15, RZ, RZ, R16 ;  /* 0x000000ffff0f7224 */ /* 0x000fcc00078e0010 */
[----:B------:R-:W-:Y:S05]  /*1e70*/  @P0 BRA `(.L_x_49) ;  /* 0xfffffffc00900947 */ /* 0x000fea000383ffff */
[----:B------:R-:W-:Y:S05]  /*1e80*/  BSYNC.RECONVERGENT B4 ;  /* 0x0000000000047941 */ /* 0x000fea0003800200 */
.L_x_48:
[----:B------:R-:W-:-:S07]  /*1e90*/  IMAD.MOV.U32 R29, RZ, RZ, R10 ;  /* 0x000000ffff1d7224 */ /* 0x000fce00078e000a */
.L_x_47:
[----:B------:R-:W-:Y:S05]  /*1ea0*/  BSYNC.RECONVERGENT B3 ;  /* 0x0000000000037941 */ /* 0x000fea0003800200 */
.L_x_46:
[----:B------:R-:W-:Y:S01]  /*1eb0*/  LOP3.LUT P0, R31, R8, 0x3f, RZ, 0xc0, !PT ;  /* 0x0000003f081f7812 */ /* 0x000fe2000780c0ff */
[----:B------:R-:W-:-:S04]  /*1ec0*/  IMAD.IADD R8, R9, 0x1, R29 ;  /* 0x0000000109087824 */ /* 0x000fc800078e021d */
[----:B------:R-:W-:-:S05]  /*1ed0*/  IMAD.U32 R33, R8, 0x8, R1 ;  /* 0x0000000808217824 */ /* 0x000fca00078e0001 */
[----:B------:R0:W-:Y:S04]  /*1ee0*/  STL.64 [R33+-0x78], R14 ;  /* 0xffff880e21007387 */ /* 0x0001e80000100a00 */
[----:B------:R-:W2:Y:S04]  /*1ef0*/  @P0 LDL.64 R16, [R1+0x8] ;  /* 0x0000080001100983 */ /* 0x000ea80000100a00 */
[----:B------:R-:W3:Y:S04]  /*1f00*/  LDL.64 R10, [R1+0x10] ;  /* 0x00001000010a7983 */ /* 0x000ee80000100a00 */
[----:B------:R-:W4:Y:S01]  /*1f10*/  LDL.64 R8, [R1+0x18] ;  /* 0x0000180001087983 */ /* 0x000f220000100a00 */
[----:B------:R-:W-:Y:S01]  /*1f20*/  @P0 LOP3.LUT R12, R31, 0x3f, RZ, 0x3c, !PT ;  /* 0x0000003f1f0c0812 */ /* 0x000fe200078e3cff */
[----:B------:R-:W-:Y:S01]  /*1f30*/  BSSY.RECONVERGENT B3, `(.L_x_50) ;  /* 0x0000034000037945 */ /* 0x000fe20003800200 */
[----:B--2---:R-:W-:-:S02]  /*1f40*/  @P0 SHF.R.U64 R13, R16, 0x1, R17 ;  /* 0x00000001100d0819 */ /* 0x004fc40000001211 */
[----:B------:R-:W-:Y:S02]  /*1f50*/  @P0 SHF.R.U32.HI R17, RZ, 0x1, R17 ;  /* 0x00000001ff110819 */ /* 0x000fe40000011611 */
[--C-:B---3--:R-:W-:Y:S02]  /*1f60*/  @P0 SHF.R.U32.HI R29, RZ, 0x1, R11.reuse ;  /* 0x00000001ff1d0819 */ /* 0x108fe4000001160b */
[C---:B------:R-:W-:Y:S02]  /*1f70*/  @P0 SHF.R.U64 R25, R10.reuse, 0x1, R11 ;  /* 0x000000010a190819 */ /* 0x040fe4000000120b */
[CC--:B------:R-:W-:Y:S02]  /*1f80*/  @P0 SHF.L.U32 R16, R10.reuse, R31.reuse, RZ ;  /* 0x0000001f0a100219 */ /* 0x0c0fe400000006ff */
[----:B------:R-:W-:Y:S02]  /*1f90*/  @P0 SHF.R.U64 R13, R13, R12, R17 ;  /* 0x0000000c0d0d0219 */ /* 0x000fe40000001211 */
[----:B------:R-:W-:-:S02]  /*1fa0*/  @P0 SHF.L.U64.HI R19, R10, R31, R11 ;  /* 0x0000001f0a130219 */ /* 0x000fc4000001020b */
[-C--:B0-----:R-:W-:Y:S02]  /*1fb0*/  @P0 SHF.R.U32.HI R14, RZ, R12.reuse, R17 ;  /* 0x0000000cff0e0219 */ /* 0x081fe40000011611 */
[----:B----4-:R-:W-:Y:S02]  /*1fc0*/  @P0 SHF.L.U32 R15, R8, R31, RZ ;  /* 0x0000001f080f0219 */ /* 0x010fe400000006ff */
[----:B------:R-:W-:Y:S02]  /*1fd0*/  @P0 SHF.R.U64 R18, R25, R12, R29 ;  /* 0x0000000c19120219 */ /* 0x000fe4000000121d */
[----:B------:R-:W-:Y:S02]  /*1fe0*/  @P0 LOP3.LUT R10, R16, R13, RZ, 0xfc, !PT ;  /* 0x0000000d100a0212 */ /* 0x000fe400078efcff */
[----:B------:R-:W-:Y:S02]  /*1ff0*/  @P0 LOP3.LUT R11, R19, R14, RZ, 0xfc, !PT ;  /* 0x0000000e130b0212 */ /* 0x000fe400078efcff */
[----:B------:R-:W-:-:S02]  /*2000*/  @P0 SHF.L.U64.HI R31, R8, R31, R9 ;  /* 0x0000001f081f0219 */ /* 0x000fc40000010209 */
[----:B------:R-:W-:Y:S01]  /*2010*/  @P0 LOP3.LUT R8, R15, R18, RZ, 0xfc, !PT ;  /* 0x000000120f080212 */ /* 0x000fe200078efcff */
[C---:B------:R-:W-:Y:S01]  /*2020*/  IMAD.SHL.U32 R15, R10.reuse, 0x4, RZ ;  /* 0x000000040a0f7824 */ /* 0x040fe200078e00ff */
[----:B------:R-:W-:Y:S02]  /*2030*/  @P0 SHF.R.U32.HI R12, RZ, R12, R29 ;  /* 0x0000000cff0c0219 */ /* 0x000fe4000001161d */
[----:B------:R-:W-:Y:S02]  /*2040*/  SHF.L.U64.HI R19, R10, 0x2, R11 ;  /* 0x000000020a137819 */ /* 0x000fe4000001020b */
[----:B------:R-:W-:Y:S02]  /*2050*/  @P0 LOP3.LUT R9, R31, R12, RZ, 0xfc, !PT ;  /* 0x0000000c1f090212 */ /* 0x000fe400078efcff */
[----:B------:R-:W-:Y:S02]  /*2060*/  SHF.L.W.U32.HI R11, R11, 0x2, R8 ;  /* 0x000000020b0b7819 */ /* 0x000fe40000010e08 */
[----:B------:R-:W-:-:S02]  /*2070*/  IADD3 RZ, P0, PT, RZ, -R15, RZ ;  /* 0x8000000fffff7210 */ /* 0x000fc40007f1e0ff */
[----:B------:R-:W-:Y:S02]  /*2080*/  LOP3.LUT R10, RZ, R19, RZ, 0x33, !PT ;  /* 0x00000013ff0a7212 */ /* 0x000fe400078e33ff */
[----:B------:R-:W-:Y:S02]  /*2090*/  SHF.L.W.U32.HI R8, R8, 0x2, R9 ;  /* 0x0000000208087819 */ /* 0x000fe40000010e09 */
[----:B------:R-:W-:Y:S02]  /*20a0*/  LOP3.LUT R12, RZ, R11, RZ, 0x33, !PT ;  /* 0x0000000bff0c7212 */ /* 0x000fe400078e33ff */
[----:B------:R-:W-:Y:S02]  /*20b0*/  IADD3.X R10, P0, PT, RZ, R10, RZ, P0, !PT ;  /* 0x0000000aff0a7210 */ /* 0x000fe4000071e4ff */
[----:B------:R-:W-:Y:S02]  /*20c0*/  LOP3.LUT R13, RZ, R8, RZ, 0x33, !PT ;  /* 0x00000008ff0d7212 */ /* 0x000fe400078e33ff */
[----:B------:R-:W-:-:S02]  /*20d0*/  IADD3.X R12, P1, PT, RZ, R12, RZ, P0, !PT ;  /* 0x0000000cff0c7210 */ /* 0x000fc4000073e4ff */
[----:B------:R-:W-:-:S03]  /*20e0*/  ISETP.GT.U32.AND P3, PT, R11, -0x1, PT ;  /* 0xffffffff0b00780c */ /* 0x000fc60003f64070 */
[----:B------:R-:W-:Y:S01]  /*20f0*/  IMAD.X R13, RZ, RZ, R13, P1 ;  /* 0x000000ffff0d7224 */ /* 0x000fe200008e060d */
[----:B------:R-:W-:-:S04]  /*2100*/  ISETP.GT.AND.EX P0, PT, R8, -0x1, PT, P3 ;  /* 0xffffffff0800780c */ /* 0x000fc80003f04330 */
[----:B------:R-:W-:Y:S02]  /*2110*/  SEL R13, R8, R13, P0 ;  /* 0x0000000d080d7207 */ /* 0x000fe40000000000 */
[----:B------:R-:W-:Y:S02]  /*2120*/  SEL R17, R11, R12, P0 ;  /* 0x0000000c0b117207 */ /* 0x000fe40000000000 */
[----:B------:R-:W-:Y:S02]  /*2130*/  ISETP.NE.U32.AND P1, PT, R13, RZ, PT ;  /* 0x000000ff0d00720c */ /* 0x000fe40003f25070 */
[----:B------:R-:W-:Y:S02]  /*2140*/  SEL R16, R19, R10, P0 ;  /* 0x0000000a13107207 */ /* 0x000fe40000000000 */
[----:B------:R-:W-:Y:S01]  /*2150*/  SEL R11, R17, R13, !P1 ;  /* 0x0000000d110b7207 */ /* 0x000fe20004800000 */
[----:B------:R-:W-:-:S05]  /*2160*/  @!P0 IMAD.MOV R15, RZ, RZ, -R15 ;  /* 0x000000ffff0f8224 */ /* 0x000fca00078e0a0f */
[----:B------:R-:W0:Y:S02]  /*2170*/  FLO.U32 R11, R11 ;  /* 0x0000000b000b7300 */ /* 0x000e2400000e0000 */
[C---:B0-----:R-:W-:Y:S02]  /*2180*/  IADD3 R14, PT, PT, -R11.reuse, 0x1f, RZ ;  /* 0x0000001f0b0e7810 */ /* 0x041fe40007ffe1ff */
[----:B------:R-:W-:-:S03]  /*2190*/  IADD3 R12, PT, PT, -R11, 0x3f, RZ ;  /* 0x0000003f0b0c7810 */ /* 0x000fc60007ffe1ff */
[----:B------:R-:W-:-:S05]  /*21a0*/  @P1 IMAD.MOV R12, RZ, RZ, R14 ;  /* 0x000000ffff0c1224 */ /* 0x000fca00078e020e */
[----:B------:R-:W-:-:S13]  /*21b0*/  ISETP.NE.AND P1, PT, R12, RZ, PT ;  /* 0x000000ff0c00720c */ /* 0x000fda0003f25270 */
[----:B------:R-:W-:Y:S05]  /*21c0*/  @!P1 BRA `(.L_x_51) ;  /* 0x0000000000289947 */ /* 0x000fea0003800000 */
[C---:B------:R-:W-:Y:S02]  /*21d0*/  LOP3.LUT R10, R12.reuse, 0x3f, RZ, 0xc0, !PT ;  /* 0x0000003f0c0a7812 */ /* 0x040fe400078ec0ff */
        /* <DEDUP_REMOVED lines=9> */
.L_x_51:
[----:B------:R-:W-:Y:S05]  /*2270*/  BSYNC.RECONVERGENT B3 ;  /* 0x0000000000037941 */ /* 0x000fea0003800200 */
.L_x_50:
[----:B------:R-:W-:Y:S01]  /*2280*/  IMAD.WIDE.U32 R14, R17, 0x2168c235, RZ ;  /* 0x2168c235110e7825 */ /* 0x000fe200078e00ff */
[----:B------:R-:W-:-:S03]  /*2290*/  SHF.R.U32.HI R9, RZ, 0x1e, R9 ;  /* 0x0000001eff097819 */ /* 0x000fc60000011609 */
[----:B------:R-:W-:Y:S01]  /*22a0*/  IMAD.MOV.U32 R10, RZ, RZ, R15 ;  /* 0x000000ffff0a7224 */ /* 0x000fe200078e000f */
[----:B------:R-:W-:Y:S01]  /*22b0*/  IADD3 RZ, P1, PT, R14, R14, RZ ;  /* 0x0000000e0eff7210 */ /* 0x000fe20007f3e0ff */
[----:B------:R-:W-:Y:S01]  /*22c0*/  IMAD.MOV.U32 R11, RZ, RZ, RZ ;  /* 0x000000ffff0b7224 */ /* 0x000fe200078e00ff */
[----:B------:R-:W-:Y:S01]  /*22d0*/  LEA.HI R9, R8, R9, RZ, 0x1 ;  /* 0x0000000908097211 */ /* 0x000fe200078f08ff */
[----:B------:R-:W-:-:S04]  /*22e0*/  IMAD.HI.U32 R15, R13, -0x36f0255e, RZ ;  /* 0xc90fdaa20d0f7827 */ /* 0x000fc800078e00ff */
[----:B------:R-:W-:-:S04]  /*22f0*/  IMAD.WIDE.U32 R10, R17, -0x36f0255e, R10 ;  /* 0xc90fdaa2110a7825 */ /* 0x000fc800078e000a */
[C---:B------:R-:W-:Y:S02]  /*2300*/  IMAD R17, R13.reuse, -0x36f0255e, RZ ;  /* 0xc90fdaa20d117824 */ /* 0x040fe400078e02ff */
[----:B------:R-:W-:-:S04]  /*2310*/  IMAD.WIDE.U32 R10, P3, R13, 0x2168c235, R10 ;  /* 0x2168c2350d0a7825 */ /* 0x000fc8000786000a */
[----:B------:R-:W-:Y:S01]  /*2320*/  IMAD.X R13, RZ, RZ, R15, P3 ;  /* 0x000000ffff0d7224 */ /* 0x000fe200018e060f */
[----:B------:R-:W-:Y:S02]  /*2330*/  IADD3 R11, P3, PT, R17, R11, RZ ;  /* 0x0000000b110b7210 */ /* 0x000fe40007f7e0ff */
[----:B------:R-:W-:Y:S02]  /*2340*/  IADD3.X RZ, P1, PT, R10, R10, RZ, P1, !PT ;  /* 0x0000000a0aff7210 */ /* 0x000fe40000f3e4ff */
        /* <DEDUP_REMOVED lines=10> */
[----:B------:R-:W-:Y:S02]  /*23f0*/  IMAD.X R13, RZ, RZ, R13, P3 ;  /* 0x000000ffff0d7224 */ /* 0x000fe400018e060d */
        /* <DEDUP_REMOVED lines=12> */
.L_x_45:
[----:B------:R-:W-:Y:S02]  /*24c0*/  IMAD.MOV.U32 R4, RZ, RZ, R9 ;  /* 0x000000ffff047224 */ /* 0x000fe400078e0009 */
[----:B------:R-:W-:Y:S02]  /*24d0*/  IMAD.MOV.U32 R8, RZ, RZ, R0 ;  /* 0x000000ffff087224 */ /* 0x000fe400078e0000 */
[----:B------:R-:W-:Y:S02]  /*24e0*/  IMAD.MOV.U32 R9, RZ, RZ, 0x0 ;  /* 0x00000000ff097424 */ /* 0x000fe400078e00ff */
[----:B------:R-:W-:Y:S02]  /*24f0*/  IMAD.MOV.U32 R29, RZ, RZ, R11 ;  /* 0x000000ffff1d7224 */ /* 0x000fe400078e000b */
[----:B------:R-:W-:Y:S05]  /*2500*/  RET.REL.NODEC R8 `(_Z15fft_rows_kernelP7double2Piiii) ;  /* 0xffffffd808bc7950 */ /* 0x000fea0003c3ffff */
.L_x_52:
        /* <DEDUP_REMOVED lines=15> */
.L_x_117:


//--------------------- .text._Z23convert_to_image_kernelP7double2PhPdiii --------------------------
	.section	.text._Z23convert_to_image_kernelP7double2PhPdiii,"ax",@progbits
	.align	128
        .global         _Z23convert_to_image_kernelP7double2PhPdiii
        .type           _Z23convert_to_image_kernelP7double2PhPdiii,@function
        .size           _Z23convert_to_image_kernelP7double2PhPdiii,(.L_x_119 - _Z23convert_to_image_kernelP7double2PhPdiii)
        .other          _Z23convert_to_image_kernelP7double2PhPdiii,@"STO_CUDA_ENTRY STV_DEFAULT"
_Z23convert_to_image_kernelP7double2PhPdiii:
.text._Z23convert_to_image_kernelP7double2PhPdiii:
[----:B------:R-:W-:Y:S01]  /*0000*/  LDC R1, c[0x0][0x37c] ;  /* 0x0000df00ff017b82 */ /* 0x000fe20000000800 */
[----:B------:R-:W0:Y:S07]  /*0010*/  S2R R2, SR_TID.Y ;  /* 0x0000000000027919 */ /* 0x000e2e0000002200 */
[----:B------:R-:W1:Y:S01]  /*0020*/  LDC R0, c[0x0][0x360] ;  /* 0x0000d800ff007b82 */ /* 0x000e620000000800 */
[----:B------:R-:W2:Y:S01]  /*0030*/  LDCU.64 UR6, c[0x0][0x398] ;  /* 0x00007300ff0677ac */ /* 0x000ea20008000a00 */
[----:B------:R-:W1:Y:S06]  /*0040*/  S2R R3, SR_TID.X ;  /* 0x0000000000037919 */ /* 0x000e6c0000002100 */
[----:B------:R-:W0:Y:S08]  /*0050*/  S2UR UR5, SR_CTAID.Y ;  /* 0x00000000000579c3 */ /* 0x000e300000002600 */
[----:B------:R-:W0:Y:S08]  /*0060*/  LDC R5, c[0x0][0x364] ;  /* 0x0000d900ff057b82 */ /* 0x000e300000000800 */
[----:B------:R-:W1:Y:S01]  /*0070*/  S2UR UR4, SR_CTAID.X ;  /* 0x00000000000479c3 */ /* 0x000e620000002500 */
[----:B0-----:R-:W-:-:S05]  /*0080*/  IMAD R5, R5, UR5, R2 ;  /* 0x0000000505057c24 */ /* 0x001fca000f8e0202 */
[----:B--2---:R-:W-:Y:S01]  /*0090*/  ISETP.GE.AND P0, PT, R5, UR6, PT ;  /* 0x0000000605007c0c */ /* 0x004fe2000bf06270 */
[----:B-1----:R-:W-:-:S05]  /*00a0*/  IMAD R0, R0, UR4, R3 ;  /* 0x0000000400007c24 */ /* 0x002fca000f8e0203 */
[----:B------:R-:W-:-:S13]  /*00b0*/  ISETP.GE.OR P0, PT, R0, UR7, P0 ;  /* 0x0000000700007c0c */ /* 0x000fda0008706670 */
[----:B------:R-:W-:Y:S05]  /*00c0*/  @P0 EXIT ;  /* 0x000000000000094d */ /* 0x000fea0003800000 */
[----:B------:R-:W0:Y:S01]  /*00d0*/  LDC.64 R2, c[0x0][0x380] ;  /* 0x0000e000ff027b82 */ /* 0x000e220000000a00 */
[----:B------:R-:W1:Y:S01]  /*00e0*/  LDCU UR6, c[0x0][0x3a0] ;  /* 0x00007400ff0677ac */ /* 0x000e620008000800 */
[----:B------:R-:W2:Y:S01]  /*00f0*/  LDCU.64 UR4, c[0x0][0x358] ;  /* 0x00006b00ff0477ac */ /* 0x000ea20008000a00 */
[----:B-1----:R-:W-:-:S04]  /*0100*/  IMAD R7, R5, UR6, R0 ;  /* 0x0000000605077c24 */ /* 0x002fc8000f8e0200 */
[----:B0-----:R-:W-:-:S05]  /*0110*/  IMAD.WIDE R2, R7, 0x10, R2 ;  /* 0x0000001007027825 */ /* 0x001fca00078e0202 */
[----:B--2---:R-:W2:Y:S01]  /*0120*/  LDG.E.128 R8, desc[UR4][R2.64] ;  /* 0x0000000402087981 */ /* 0x004ea2000c1e1d00 */
[----:B------:R-:W-:Y:S01]  /*0130*/  IMAD.MOV.U32 R12, RZ, RZ, 0x0 ;  /* 0x00000000ff0c7424 */ /* 0x000fe200078e00ff */
[----:B------:R-:W-:Y:S01]  /*0140*/  BSSY.RECONVERGENT B0, `(.L_x_53) ;  /* 0x0000016000007945 */ /* 0x000fe20003800200 */
[----:B------:R-:W-:Y:S01]  /*0150*/  IMAD.MOV.U32 R13, RZ, RZ, 0x3fd80000 ;  /* 0x3fd80000ff0d7424 */ /* 0x000fe200078e00ff */
[----:B--2---:R-:W-:-:S08]  /*0160*/  DMUL R6, R10, R10 ;  /* 0x0000000a0a067228 */ /* 0x004fd00000000000 */
[----:B------:R-:W-:-:S06]  /*0170*/  DFMA R6, R8, R8, R6 ;  /* 0x000000080806722b */ /* 0x000fcc0000000006 */
[----:B------:R-:W0:Y:S04]  /*0180*/  MUFU.RSQ64H R9, R7 ;  /* 0x0000000700097308 */ /* 0x000e280000001c00 */
[----:B------:R-:W-:-:S05]  /*0190*/  VIADD R8, R7, 0xfcb00000 ;  /* 0xfcb0000007087836 */ /* 0x000fca0000000000 */
[----:B------:R-:W-:Y:S01]  /*01a0*/  ISETP.GE.U32.AND P0, PT, R8, 0x7ca00000, PT ;  /* 0x7ca000000800780c */ /* 0x000fe20003f06070 */
[----:B0-----:R-:W-:-:S08]  /*01b0*/  DMUL R10, R8, R8 ;  /* 0x00000008080a7228 */ /* 0x001fd00000000000 */
[----:B------:R-:W-:-:S08]  /*01c0*/  DFMA R10, R6, -R10, 1 ;  /* 0x3ff00000060a742b */ /* 0x000fd0000000080a */
[----:B------:R-:W-:Y:S02]  /*01d0*/  DFMA R12, R10, R12, 0.5 ;  /* 0x3fe000000a0c742b */ /* 0x000fe4000000000c */
[----:B------:R-:W-:-:S08]  /*01e0*/  DMUL R10, R8, R10 ;  /* 0x0000000a080a7228 */ /* 0x000fd00000000000 */
[----:B------:R-:W-:-:S08]  /*01f0*/  DFMA R10, R12, R10, R8 ;  /* 0x0000000a0c0a722b */ /* 0x000fd00000000008 */
[----:B------:R-:W-:Y:S02]  /*0200*/  DMUL R12, R6, R10 ;  /* 0x0000000a060c7228 */ /* 0x000fe40000000000 */
[----:B------:R-:W-:Y:S02]  /*0210*/  VIADD R17, R11, 0xfff00000 ;  /* 0xfff000000b117836 */ /* 0x000fe40000000000 */
[----:B------:R-:W-:-:S04]  /*0220*/  IMAD.MOV.U32 R16, RZ, RZ, R10 ;  /* 0x000000ffff107224 */ /* 0x000fc800078e000a */
[----:B------:R-:W-:-:S08]  /*0230*/  DFMA R14, R12, -R12, R6 ;  /* 0x8000000c0c0e722b */ /* 0x000fd00000000006 */
[----:B------:R-:W-:Y:S01]  /*0240*/  DFMA R2, R14, R16, R12 ;  /* 0x000000100e02722b */ /* 0x000fe2000000000c */
[----:B------:R-:W-:Y:S10]  /*0250*/  @!P0 BRA `(.L_x_54) ;  /* 0x0000000000108947 */ /* 0x000ff40003800000 */
[----:B------:R-:W-:-:S07]  /*0260*/  MOV R2, 0x280 ;  /* 0x0000028000027802 */ /* 0x000fce0000000f00 */
[----:B------:R-:W-:Y:S05]  /*0270*/  CALL.REL.NOINC `($__internal_3_$__cuda_sm20_dsqrt_rn_f64_mediumpath_v1) ;  /* 0x0000000c00547944 */ /* 0x000fea0003c00000 */
[----:B------:R-:W-:Y:S02]  /*0280*/  IMAD.MOV.U32 R2, RZ, RZ, R8 ;  /* 0x000000ffff027224 */ /* 0x000fe400078e0008 */
[----:B------:R-:W-:-:S07]  /*0290*/  IMAD.MOV.U32 R3, RZ, RZ, R9 ;  /* 0x000000ffff037224 */ /* 0x000fce00078e0009 */
.L_x_54:
[----:B------:R-:W-:Y:S05]  /*02a0*/  BSYNC.RECONVERGENT B0 ;  /* 0x0000000000007941 */ /* 0x000fea0003800200 */
.L_x_53:
[----:B------:R-:W-:Y:S01]  /*02b0*/  DADD R6, R2, 1 ;  /* 0x3ff0000002067429 */ /* 0x000fe20000000000 */
[----:B------:R-:W-:Y:S09]  /*02c0*/  BSSY.RECONVERGENT B0, `(.L_x_55) ;  /* 0x0000053000007945 */ /* 0x000ff20003800200 */
[----:B------:R-:W-:Y:S01]  /*02d0*/  ISETP.GT.AND P0, PT, R7, 0xfffff, PT ;  /* 0x000fffff0700780c */ /* 0x000fe20003f04270 */
[----:B------:R-:W-:-:S02]  /*02e0*/  IMAD.MOV.U32 R8, RZ, RZ, R6 ;  /* 0x000000ffff087224 */ /* 0x000fc400078e0006 */
[--C-:B------:R-:W-:Y:S02]  /*02f0*/  IMAD.MOV.U32 R9, RZ, RZ, R7.reuse ;  /* 0x000000ffff097224 */ /* 0x100fe400078e0007 */
[----:B------:R-:W-:-:S08]  /*0300*/  IMAD.MOV.U32 R3, RZ, RZ, R7 ;  /* 0x000000ffff037224 */ /* 0x000fd000078e0007 */
[----:B------:R-:W-:-:S10]  /*0310*/  @!P0 DMUL R8, R8, 1.80143985094819840000e+16 ;  /* 0x4350000008088828 */ /* 0x000fd40000000000 */
[----:B------:R-:W-:Y:S02]  /*0320*/  @!P0 IMAD.MOV.U32 R3, RZ, RZ, R9 ;  /* 0x000000ffff038224 */ /* 0x000fe400078e0009 */
[----:B------:R-:W-:Y:S02]  /*0330*/  @!P0 IMAD.MOV.U32 R6, RZ, RZ, R8 ;  /* 0x000000ffff068224 */ /* 0x000fe400078e0008 */
[----:B------:R-:W-:-:S05]  /*0340*/  VIADD R2, R3, 0xffffffff ;  /* 0xffffffff03027836 */ /* 0x000fca0000000000 */
[----:B------:R-:W-:Y:S01]  /*0350*/  ISETP.GT.U32.AND P1, PT, R2, 0x7feffffe, PT ;  /* 0x7feffffe0200780c */ /* 0x000fe20003f24070 */
[----:B------:R-:W-:Y:S02]  /*0360*/  IMAD.MOV.U32 R2, RZ, RZ, -0x3ff ;  /* 0xfffffc01ff027424 */ /* 0x000fe400078e00ff */
[----:B------:R-:W-:-:S10]  /*0370*/  @!P0 IMAD.MOV.U32 R2, RZ, RZ, -0x435 ;  /* 0xfffffbcbff028424 */ /* 0x000fd400078e00ff */
[----:B------:R-:W-:Y:S05]  /*0380*/  @P1 BRA `(.L_x_56) ;  /* 0x0000000400001947 */ /* 0x000fea0003800000 */
[C---:B------:R-:W-:Y:S01]  /*0390*/  LOP3.LUT R4, R3.reuse, 0xfffff, RZ, 0xc0, !PT ;  /* 0x000fffff03047812 */ /* 0x040fe200078ec0ff */
[----:B------:R-:W-:Y:S01]  /*03a0*/  IMAD.MOV.U32 R8, RZ, RZ, RZ ;  /* 0x000000ffff087224 */ /* 0x000fe200078e00ff */
[----:B------:R-:W-:Y:S01]  /*03b0*/  UMOV UR6, 0x3ae80f1e ;  /* 0x3ae80f1e00067882 */ /* 0x000fe20000000000 */
[----:B------:R-:W-:Y:S01]  /*03c0*/  IMAD.MOV.U32 R16, RZ, RZ, -0x748574fc ;  /* 0x8b7a8b04ff107424 */ /* 0x000fe200078e00ff */
        /* <DEDUP_REMOVED lines=8> */
[----:B------:R-:W-:Y:S01]  /*0450*/  @P0 IADD3 R9, PT, PT, R7, -0x100000, RZ ;  /* 0xfff0000007090810 */ /* 0x000fe20007ffe0ff */
[----:B------:R-:W-:-:S04]  /*0460*/  @P0 VIADD R18, R18, 0x1 ;  /* 0x0000000112120836 */ /* 0x000fc80000000000 */
[----:B------:R-:W-:Y:S01]  /*0470*/  @P0 IMAD.MOV.U32 R7, RZ, RZ, R9 ;  /* 0x000000ffff070224 */ /* 0x000fe200078e0009 */
[----:B------:R-:W-:-:S05]  /*0480*/  LOP3.LUT R18, R18, 0x80000000, RZ, 0x3c, !PT ;  /* 0x8000000012127812 */ /* 0x000fca00078e3cff */
        /* <DEDUP_REMOVED lines=48> */
.L_x_56:
[----:B------:R-:W-:Y:S01]  /*0790*/  IMAD.MOV.U32 R2, RZ, RZ, 0x0 ;  /* 0x00000000ff027424 */ /* 0x000fe200078e00ff */
[----:B------:R-:W-:Y:S01]  /*07a0*/  LOP3.LUT P0, RZ, R9, 0x7fffffff, RZ, 0xc0, !PT ;  /* 0x7fffffff09ff7812 */ /* 0x000fe2000780c0ff */
[----:B------:R-:W-:-:S06]  /*07b0*/  IMAD.MOV.U32 R3, RZ, RZ, 0x7ff00000 ;  /* 0x7ff00000ff037424 */ /* 0x000fcc00078e00ff */
[----:B------:R-:W-:-:S10]  /*07c0*/  DFMA R2, R8, R2, +INF ;  /* 0x7ff000000802742b */ /* 0x000fd40000000002 */
[----:B------:R-:W-:Y:S02]  /*07d0*/  FSEL R6, R2, RZ, P0 ;  /* 0x000000ff02067208 */ /* 0x000fe40000000000 */
[----:B------:R-:W-:-:S07]  /*07e0*/  FSEL R7, R3, -QNAN , P0 ;  /* 0xfff0000003077808 */ /* 0x000fce0000000000 */
.L_x_57:
[----:B------:R-:W-:Y:S05]  /*07f0*/  BSYNC.RECONVERGENT B0 ;  /* 0x0000000000007941 */ /* 0x000fea0003800200 */
.L_x_55:
[----:B------:R-:W0:Y:S02]  /*0800*/  LDC.64 R8, c[0x0][0x390] ;  /* 0x0000e400ff087b82 */ /* 0x000e240000000a00 */
[----:B0-----:R-:W2:Y:S01]  /*0810*/  LDG.E.64 R8, desc[UR4][R8.64] ;  /* 0x0000000408087981 */ /* 0x001ea2000c1e1b00 */
[----:B------:R-:W-:Y:S01]  /*0820*/  IMAD.MOV.U32 R2, RZ, RZ, 0x1 ;  /* 0x00000001ff027424 */ /* 0x000fe200078e00ff */
[----:B------:R-:W-:Y:S01]  /*0830*/  FSETP.GEU.AND P1, PT, |R7|, 6.5827683646048100446e-37, PT ;  /* 0x036000000700780b */ /* 0x000fe20003f2e200 */
[----:B------:R-:W-:Y:S01]  /*0840*/  BSSY.RECONVERGENT B0, `(.L_x_58) ;  /* 0x0000011000007945 */ /* 0x000fe20003800200 */
[----:B--2---:R-:W0:Y:S03]  /*0850*/  MUFU.RCP64H R3, R9 ;  /* 0x0000000900037308 */ /* 0x004e260000001800 */
[----:B0-----:R-:W-:-:S08]  /*0860*/  DFMA R10, -R8, R2, 1 ;  /* 0x3ff00000080a742b */ /* 0x001fd00000000102 */
[----:B------:R-:W-:-:S08]  /*0870*/  DFMA R10, R10, R10, R10 ;  /* 0x0000000a0a0a722b */ /* 0x000fd0000000000a */
[----:B------:R-:W-:-:S08]  /*0880*/  DFMA R10, R2, R10, R2 ;  /* 0x0000000a020a722b */ /* 0x000fd00000000002 */
[----:B------:R-:W-:-:S08]  /*0890*/  DFMA R2, -R8, R10, 1 ;  /* 0x3ff000000802742b */ /* 0x000fd0000000010a */
[----:B------:R-:W-:-:S08]  /*08a0*/  DFMA R2, R10, R2, R10 ;  /* 0x000000020a02722b */ /* 0x000fd0000000000a */
[----:B------:R-:W-:-:S08]  /*08b0*/  DMUL R10, R2, R6 ;  /* 0x00000006020a7228 */ /* 0x000fd00000000000 */
[----:B------:R-:W-:-:S08]  /*08c0*/  DFMA R12, -R8, R10, R6 ;  /* 0x0000000a080c722b */ /* 0x000fd00000000106 */
[----:B------:R-:W-:-:S10]  /*08d0*/  DFMA R2, R2, R12, R10 ;  /* 0x0000000c0202722b */ /* 0x000fd4000000000a */
[----:B------:R-:W-:-:S05]  /*08e0*/  FFMA R4, RZ, R9, R3 ;  /* 0x00000009ff047223 */ /* 0x000fca0000000003 */
[----:B------:R-:W-:-:S13]  /*08f0*/  FSETP.GT.AND P0, PT, |R4|, 1.469367938527859385e-39, PT ;  /* 0x001000000400780b */ /* 0x000fda0003f04200 */
[----:B------:R-:W-:Y:S05]  /*0900*/  @P0 BRA P1, `(.L_x_59) ;  /* 0x0000000000100947 */ /* 0x000fea0000800000 */
[----:B------:R-:W-:-:S07]  /*0910*/  MOV R4, 0x930 ;  /* 0x0000093000047802 */ /* 0x000fce0000000f00 */
[----:B------:R-:W-:Y:S05]  /*0920*/  CALL.REL.NOINC `($__internal_2_$__cuda_sm20_div_rn_f64_full) ;  /* 0x0000000000307944 */ /* 0x000fea0003c00000 */
[----:B------:R-:W-:Y:S02]  /*0930*/  IMAD.MOV.U32 R2, RZ, RZ, R12 ;  /* 0x000000ffff027224 */ /* 0x000fe400078e000c */
[----:B------:R-:W-:-:S07]  /*0940*/  IMAD.MOV.U32 R3, RZ, RZ, R13 ;  /* 0x000000ffff037224 */ /* 0x000fce00078e000d */
.L_x_59:
[----:B------:R-:W-:Y:S05]  /*0950*/  BSYNC.RECONVERGENT B0 ;  /* 0x0000000000007941 */ /* 0x000fea0003800200 */
.L_x_58:
[----:B------:R-:W0:Y:S01]  /*0960*/  LDCU UR8, c[0x0][0x39c] ;  /* 0x00007380ff0877ac */ /* 0x000e220008000800 */
[----:B------:R-:W-:Y:S01]  /*0970*/  DMUL R2, R2, 255 ;  /* 0x406fe00002027828 */ /* 0x000fe20000000000 */
[----:B------:R-:W1:Y:S09]  /*0980*/  LDCU.64 UR6, c[0x0][0x388] ;  /* 0x00007100ff0677ac */ /* 0x000e720008000a00 */
[----:B------:R-:W2:Y:S01]  /*0990*/  F2I.U32.F64.TRUNC R3, R2 ;  /* 0x0000000200037311 */ /* 0x000ea2000030d000 */
[----:B0-----:R-:W-:-:S05]  /*09a0*/  IMAD R0, R5, UR8, R0 ;  /* 0x0000000805007c24 */ /* 0x001fca000f8e0200 */
[----:B-1----:R-:W-:-:S04]  /*09b0*/  IADD3 R4, P0, PT, R0, UR6, RZ ;  /* 0x0000000600047c10 */ /* 0x002fc8000ff1e0ff */
[----:B------:R-:W-:-:S05]  /*09c0*/  LEA.HI.X.SX32 R5, R0, UR7, 0x1, P0 ;  /* 0x0000000700057c11 */ /* 0x000fca00080f0eff */
[----:B--2---:R-:W-:Y:S01]  /*09d0*/  STG.E.U8 desc[UR4][R4.64], R3 ;  /* 0x0000000304007986 */ /* 0x004fe2000c101104 */
[----:B------:R-:W-:Y:S05]  /*09e0*/  EXIT ;  /* 0x000000000000794d */ /* 0x000fea0003800000 */
        .weak           $__internal_2_$__cuda_sm20_div_rn_f64_full
        .type           $__internal_2_$__cuda_sm20_div_rn_f64_full,@function
        .size           $__internal_2_$__cuda_sm20_div_rn_f64_full,($__internal_3_$__cuda_sm20_dsqrt_rn_f64_mediumpath_v1 - $__internal_2_$__cuda_sm20_div_rn_f64_full)
$__internal_2_$__cuda_sm20_div_rn_f64_full:
[C---:B------:R-:W-:Y:S01]  /*09f0*/  FSETP.GEU.AND P0, PT, |R9|.reuse, 1.469367938527859385e-39, PT ;  /* 0x001000000900780b */ /* 0x040fe20003f0e200 */
[--C-:B------:R-:W-:Y:S01]  /*0a00*/  IMAD.MOV.U32 R10, RZ, RZ, R8.reuse ;  /* 0x000000ffff0a7224 */ /* 0x100fe200078e0008 */
[----:B------:R-:W-:Y:S01]  /*0a10*/  LOP3.LUT R2, R9, 0x800fffff, RZ, 0xc0, !PT ;  /* 0x800fffff09027812 */ /* 0x000fe200078ec0ff */
[----:B------:R-:W-:Y:S01]  /*0a20*/  IMAD.MOV.U32 R16, RZ, RZ, 0x1 ;  /* 0x00000001ff107424 */ /* 0x000fe200078e00ff */
[----:B------:R-:W-:Y:S01]  /*0a30*/  MOV R11, R9 ;  /* 0x00000009000b7202 */ /* 0x000fe20000000f00 */
[----:B------:R-:W-:Y:S01]  /*0a40*/  BSSY.RECONVERGENT B1, `(.L_x_60) ;  /* 0x0000055000017945 */ /* 0x000fe20003800200 */
[----:B------:R-:W-:Y:S01]  /*0a50*/  LOP3.LUT R3, R2, 0x3ff00000, RZ, 0xfc, !PT ;  /* 0x3ff0000002037812 */ /* 0x000fe200078efcff */
[----:B------:R-:W-:Y:S01]  /*0a60*/  IMAD.MOV.U32 R2, RZ, RZ, R8 ;  /* 0x000000ffff027224 */ /* 0x000fe200078e0008 */
[C---:B------:R-:W-:Y:S01]  /*0a70*/  FSETP.GEU.AND P2, PT, |R7|.reuse, 1.469367938527859385e-39, PT ;  /* 0x001000000700780b */ /* 0x040fe20003f4e200 */
[----:B------:R-:W-:Y:S01]  /*0a80*/  IMAD.MOV.U32 R8, RZ, RZ, R6 ;  /* 0x000000ffff087224 */ /* 0x000fe200078e0006 */
[----:B------:R-:W-:-:S03]  /*0a90*/  LOP3.LUT R12, R7, 0x7ff00000, RZ, 0xc0, !PT ;  /* 0x7ff00000070c7812 */ /* 0x000fc600078ec0ff */
[----:B------:R-:W-:-:S06]  /*0aa0*/  @!P0 DMUL R2, R10, 8.98846567431157953865e+307 ;  /* 0x7fe000000a028828 */ /* 0x000fcc0000000000 */
[----:B------:R-:W0:Y:S02]  /*0ab0*/  MUFU.RCP64H R17, R3 ;  /* 0x0000000300117308 */ /* 0x000e240000001800 */
[----:B------:R-:W-:-:S04]  /*0ac0*/  @!P2 LOP3.LUT R13, R11, 0x7ff00000, RZ, 0xc0, !PT ;  /* 0x7ff000000b0da812 */ /* 0x000fc800078ec0ff */
[----:B------:R-:W-:Y:S01]  /*0ad0*/  @!P2 ISETP.GE.U32.AND P3, PT, R12, R13, PT ;  /* 0x0000000d0c00a20c */ /* 0x000fe20003f66070 */
[----:B------:R-:W-:Y:S01]  /*0ae0*/  IMAD.MOV.U32 R13, RZ, RZ, 0x1ca00000 ;  /* 0x1ca00000ff0d7424 */ /* 0x000fe200078e00ff */
[----:B0-----:R-:W-:-:S08]  /*0af0*/  DFMA R14, R16, -R2, 1 ;  /* 0x3ff00000100e742b */ /* 0x001fd00000000802 */
[----:B------:R-:W-:Y:S01]  /*0b00*/  DFMA R18, R14, R14, R14 ;  /* 0x0000000e0e12722b */ /* 0x000fe2000000000e */
[----:B------:R-:W-:-:S04]  /*0b10*/  LOP3.LUT R15, R9, 0x7ff00000, RZ, 0xc0, !PT ;  /* 0x7ff00000090f7812 */ /* 0x000fc800078ec0ff */
[----:B------:R-:W-:-:S03]  /*0b20*/  ISETP.GE.U32.AND P1, PT, R12, R15, PT ;  /* 0x0000000f0c00720c */ /* 0x000fc60003f26070 */
[----:B------:R-:W-:Y:S01]  /*0b30*/  DFMA R16, R16, R18, R16 ;  /* 0x000000121010722b */ /* 0x000fe20000000010 */
[C---:B------:R-:W-:Y:S01]  /*0b40*/  @!P2 SEL R19, R13.reuse, 0x63400000, !P3 ;  /* 0x634000000d13a807 */ /* 0x040fe20005800000 */
[----:B------:R-:W-:Y:S01]  /*0b50*/  @!P2 IMAD.MOV.U32 R18, RZ, RZ, RZ ;  /* 0x000000ffff12a224 */ /* 0x000fe200078e00ff */
[----:B------:R-:W-:Y:S02]  /*0b60*/  SEL R9, R13, 0x63400000, !P1 ;  /* 0x634000000d097807 */ /* 0x000fe40004800000 */
[--C-:B------:R-:W-:Y:S02]  /*0b70*/  @!P2 LOP3.LUT R19, R19, 0x80000000, R7.reuse, 0xf8, !PT ;  /* 0x800000001313a812 */ /* 0x100fe400078ef807 */
[----:B------:R-:W-:Y:S01]  /*0b80*/  LOP3.LUT R9, R9, 0x800fffff, R7, 0xf8, !PT ;  /* 0x800fffff09097812 */ /* 0x000fe200078ef807 */
[----:B------:R-:W-:Y:S01]  /*0b90*/  DFMA R20, R16, -R2, 1 ;  /* 0x3ff000001014742b */ /* 0x000fe20000000802 */
[----:B------:R-:W-:-:S06]  /*0ba0*/  @!P2 LOP3.LUT R19, R19, 0x100000, RZ, 0xfc, !PT ;  /* 0x001000001313a812 */ /* 0x000fcc00078efcff */
[----:B------:R-:W-:Y:S02]  /*0bb0*/  @!P2 DFMA R8, R8, 2, -R18 ;  /* 0x400000000808a82b */ /* 0x000fe40000000812 */
[----:B------:R-:W-:Y:S01]  /*0bc0*/  DFMA R16, R16, R20, R16 ;  /* 0x000000141010722b */ /* 0x000fe20000000010 */
[----:B------:R-:W-:Y:S02]  /*0bd0*/  IMAD.MOV.U32 R21, RZ, RZ, R12 ;  /* 0x000000ffff157224 */ /* 0x000fe400078e000c */
[----:B------:R-:W-:Y:S01]  /*0be0*/  IMAD.MOV.U32 R20, RZ, RZ, R15 ;  /* 0x000000ffff147224 */ /* 0x000fe200078e000f */
[----:B------:R-:W-:-:S04]  /*0bf0*/  @!P0 LOP3.LUT R20, R3, 0x7ff00000, RZ, 0xc0, !PT ;  /* 0x7ff0000003148812 */ /* 0x000fc800078ec0ff */
[----:B------:R-:W-:Y:S01]  /*0c00*/  @!P2 LOP3.LUT R21, R9, 0x7ff00000, RZ, 0xc0, !PT ;  /* 0x7ff000000915a812 */ /* 0x000fe200078ec0ff */
[----:B------:R-:W-:Y:S01]  /*0c10*/  DMUL R18, R16, R8 ;  /* 0x0000000810127228 */ /* 0x000fe20000000000 */
[----:B------:R-:W-:-:S03]  /*0c20*/  VIADD R23, R20, 0xffffffff ;  /* 0xffffffff14177836 */ /* 0x000fc60000000000 */
        /* <DEDUP_REMOVED lines=11> */
[----:B------:R-:W-:Y:S01]  /*0ce0*/  IMAD.IADD R16, R6, 0x1, -R13 ;  /* 0x0000000106107824 */ /* 0x000fe200078e0a0d */
[----:B------:R-:W-:-:S03]  /*0cf0*/  MOV R6, RZ ;  /* 0x000000ff00067202 */ /* 0x000fc60000000f00 */
        /* <DEDUP_REMOVED lines=20> */
.L_x_61:
        /* <DEDUP_REMOVED lines=16> */
.L_x_64:
[----:B------:R-:W-:Y:S01]  /*0f40*/  LOP3.LUT R13, R11, 0x80000, RZ, 0xfc, !PT ;  /* 0x000800000b0d7812 */ /* 0x000fe200078efcff */
[----:B------:R-:W-:Y:S01]  /*0f50*/  IMAD.MOV.U32 R12, RZ, RZ, R10 ;  /* 0x000000ffff0c7224 */ /* 0x000fe200078e000a */
[----:B------:R-:W-:Y:S06]  /*0f60*/  BRA `(.L_x_62) ;  /* 0x0000000000087947 */ /* 0x000fec0003800000 */
.L_x_63:
[----:B------:R-:W-:Y:S01]  /*0f70*/  LOP3.LUT R13, R7, 0x80000, RZ, 0xfc, !PT ;  /* 0x00080000070d7812 */ /* 0x000fe200078efcff */
[----:B------:R-:W-:-:S07]  /*0f80*/  IMAD.MOV.U32 R12, RZ, RZ, R6 ;  /* 0x000000ffff0c7224 */ /* 0x000fce00078e0006 */
.L_x_62:
[----:B------:R-:W-:Y:S05]  /*0f90*/  BSYNC.RECONVERGENT B1 ;  /* 0x0000000000017941 */ /* 0x000fea0003800200 */
.L_x_60:
[----:B------:R-:W-:Y:S01]  /*0fa0*/  IMAD.MOV.U32 R2, RZ, RZ, R4 ;  /* 0x000000ffff027224 */ /* 0x000fe200078e0004 */
[----:B------:R-:W-:-:S04]  /*0fb0*/  MOV R3, 0x0 ;  /* 0x0000000000037802 */ /* 0x000fc80000000f00 */
[----:B------:R-:W-:Y:S05]  /*0fc0*/  RET.REL.NODEC R2 `(_Z23convert_to_image_kernelP7double2PhPdiii) ;  /* 0xfffffff0020c7950 */ /* 0x000fea0003c3ffff */
        .weak           $__internal_3_$__cuda_sm20_dsqrt_rn_f64_mediumpath_v1
        .type           $__internal_3_$__cuda_sm20_dsqrt_rn_f64_mediumpath_v1,@function
        .size           $__internal_3_$__cuda_sm20_dsqrt_rn_f64_mediumpath_v1,(.L_x_119 - $__internal_3_$__cuda_sm20_dsqrt_rn_f64_mediumpath_v1)
$__internal_3_$__cuda_sm20_dsqrt_rn_f64_mediumpath_v1:
[----:B------:R-:W-:Y:S01]  /*0fd0*/  ISETP.GE.U32.AND P0, PT, R8, -0x3400000, PT ;  /* 0xfcc000000800780c */ /* 0x000fe20003f06070 */
[----:B------:R-:W-:Y:S01]  /*0fe0*/  BSSY.RECONVERGENT B1, `(.L_x_65) ;  /* 0x0000024000017945 */ /* 0x000fe20003800200 */
[----:B------:R-:W-:-:S11]  /*0ff0*/  IMAD.MOV.U32 R11, RZ, RZ, R17 ;  /* 0x000000ffff0b7224 */ /* 0x000fd600078e0011 */
[----:B------:R-:W-:Y:S05]  /*1000*/  @!P0 BRA `(.L_x_66) ;  /* 0x0000000000208947 */ /* 0x000fea0003800000 */
[----:B------:R-:W-:-:S10]  /*1010*/  DFMA.RM R10, R14, R10, R12 ;  /* 0x0000000a0e0a722b */ /* 0x000fd4000000400c */
[----:B------:R-:W-:-:S05]  /*1020*/  IADD3 R8, P0, PT, R10, 0x1, RZ ;  /* 0x000000010a087810 */ /* 0x000fca0007f1e0ff */
[----:B------:R-:W-:-:S06]  /*1030*/  IMAD.X R9, RZ, RZ, R11, P0 ;  /* 0x000000ffff097224 */ /* 0x000fcc00000e060b */
[----:B------:R-:W-:-:S08]  /*1040*/  DFMA.RP R6, -R10, R8, R6 ;  /* 0x000000080a06722b */ /* 0x000fd00000008106 */
[----:B------:R-:W-:-:S06]  /*1050*/  DSETP.GT.AND P0, PT, R6, RZ, PT ;  /* 0x000000ff0600722a */ /* 0x000fcc0003f04000 */
[----:B------:R-:W-:Y:S02]  /*1060*/  FSEL R8, R8, R10, P0 ;  /* 0x0000000a08087208 */ /* 0x000fe40000000000 */
[----:B------:R-:W-:Y:S01]  /*1070*/  FSEL R9, R9, R11, P0 ;  /* 0x0000000b09097208 */ /* 0x000fe20000000000 */
[----:B------:R-:W-:Y:S06]  /*1080*/  BRA `(.L_x_67) ;  /* 0x0000000000647947 */ /* 0x000fec0003800000 */
.L_x_66:
[----:B------:R-:W-:-:S14]  /*1090*/  DSETP.NE.AND P0, PT, R6, RZ, PT ;  /* 0x000000ff0600722a */ /* 0x000fdc0003f05000 */
[----:B------:R-:W-:Y:S05]  /*10a0*/  @!P0 BRA `(.L_x_68) ;  /* 0x0000000000588947 */ /* 0x000fea0003800000 */
[----:B------:R-:W-:-:S13]  /*10b0*/  ISETP.GE.AND P0, PT, R7, RZ, PT ;  /* 0x000000ff0700720c */ /* 0x000fda0003f06270 */
[----:B------:R-:W-:Y:S02]  /*10c0*/  @!P0 IMAD.MOV.U32 R8, RZ, RZ, 0x0 ;  /* 0x00000000ff088424 */ /* 0x000fe400078e00ff */
[----:B------:R-:W-:Y:S01]  /*10d0*/  @!P0 IMAD.MOV.U32 R9, RZ, RZ, -0x80000 ;  /* 0xfff80000ff098424 */ /* 0x000fe200078e00ff */
[----:B------:R-:W-:Y:S06]  /*10e0*/  @!P0 BRA `(.L_x_67) ;  /* 0x00000000004c8947 */ /* 0x000fec0003800000 */
[----:B------:R-:W-:-:S13]  /*10f0*/  ISETP.GT.AND P0, PT, R7, 0x7fefffff, PT ;  /* 0x7fefffff0700780c */ /* 0x000fda0003f04270 */
[----:B------:R-:W-:Y:S05]  /*1100*/  @P0 BRA `(.L_x_68) ;  /* 0x0000000000400947 */ /* 0x000fea0003800000 */
[----:B------:R-:W-:Y:S01]  /*1110*/  DMUL R6, R6, 8.11296384146066816958e+31 ;  /* 0x4690000006067828 */ /* 0x000fe20000000000 */
[----:B------:R-:W-:Y:S02]  /*1120*/  IMAD.MOV.U32 R8, RZ, RZ, RZ ;  /* 0x000000ffff087224 */ /* 0x000fe400078e00ff */
[----:B------:R-:W-:Y:S02]  /*1130*/  IMAD.MOV.U32 R12, RZ, RZ, 0x0 ;  /* 0x00000000ff0c7424 */ /* 0x000fe400078e00ff */
[----:B------:R-:W-:Y:S01]  /*1140*/  IMAD.MOV.U32 R13, RZ, RZ, 0x3fd80000 ;  /* 0x3fd80000ff0d7424 */ /* 0x000fe200078e00ff */
[----:B------:R-:W0:Y:S02]  /*1150*/  MUFU.RSQ64H R9, R7 ;  /* 0x0000000700097308 */ /* 0x000e240000001c00 */
[----:B0-----:R-:W-:-:S08]  /*1160*/  DMUL R10, R8, R8 ;  /* 0x00000008080a7228 */ /* 0x001fd00000000000 */
[----:B------:R-:W-:-:S08]  /*1170*/  DFMA R10, R6, -R10, 1 ;  /* 0x3ff00000060a742b */ /* 0x000fd0000000080a */
[----:B------:R-:W-:Y:S02]  /*1180*/  DFMA R12, R10, R12, 0.5 ;  /* 0x3fe000000a0c742b */ /* 0x000fe4000000000c */
[----:B------:R-:W-:-:S08]  /*1190*/  DMUL R10, R8, R10 ;  /* 0x0000000a080a7228 */ /* 0x000fd00000000000 */
[----:B------:R-:W-:-:S08]  /*11a0*/  DFMA R10, R12, R10, R8 ;  /* 0x0000000a0c0a722b */ /* 0x000fd00000000008 */
[----:B------:R-:W-:Y:S02]  /*11b0*/  DMUL R8, R6, R10 ;  /* 0x0000000a06087228 */ /* 0x000fe40000000000 */
[----:B------:R-:W-:-:S06]  /*11c0*/  VIADD R11, R11, 0xfff00000 ;  /* 0xfff000000b0b7836 */ /* 0x000fcc0000000000 */
[----:B------:R-:W-:-:S08]  /*11d0*/  DFMA R12, R8, -R8, R6 ;  /* 0x80000008080c722b */ /* 0x000fd00000000006 */
[----:B------:R-:W-:-:S10]  /*11e0*/  DFMA R8, R10, R12, R8 ;  /* 0x0000000c0a08722b */ /* 0x000fd40000000008 */
[----:B------:R-:W-:Y:S01]  /*11f0*/  VIADD R9, R9, 0xfcb00000 ;  /* 0xfcb0000009097836 */ /* 0x000fe20000000000 */
[----:B------:R-:W-:Y:S06]  /*1200*/  BRA `(.L_x_67) ;  /* 0x0000000000047947 */ /* 0x000fec0003800000 */
.L_x_68:
[----:B------:R-:W-:-:S11]  /*1210*/  DADD R8, R6, R6 ;  /* 0x0000000006087229 */ /* 0x000fd60000000006 */
.L_x_67:
[----:B------:R-:W-:Y:S05]  /*1220*/  BSYNC.RECONVERGENT B1 ;  /* 0x0000000000017941 */ /* 0x000fea0003800200 */
.L_x_65:
[----:B------:R-:W-:-:S04]  /*1230*/  IMAD.MOV.U32 R3, RZ, RZ, 0x0 ;  /* 0x00000000ff037424 */ /* 0x000fc800078e00ff */
[----:B------:R-:W-:Y:S05]  /*1240*/  RET.REL.NODEC R2 `(_Z23convert_to_image_kernelP7double2PhPdiii) ;  /* 0xffffffec026c7950 */ /* 0x000fea0003c3ffff */
.L_x_69:
        /* <DEDUP_REMOVED lines=11> */
.L_x_119:


//--------------------- .text._Z22compute_max_val_kernelP7double2Pdiii --------------------------
	.section	.text._Z22compute_max_val_kernelP7double2Pdiii,"ax",@progbits
	.align	128
        .global         _Z22compute_max_val_kernelP7double2Pdiii
        .type           _Z22compute_max_val_kernelP7double2Pdiii,@function
        .size           _Z22compute_max_val_kernelP7double2Pdiii,(.L_x_120 - _Z22compute_max_val_kernelP7double2Pdiii)
        .other          _Z22compute_max_val_kernelP7double2Pdiii,@"STO_CUDA_ENTRY STV_DEFAULT"
_Z22compute_max_val_kernelP7double2Pdiii:
.text._Z22compute_max_val_kernelP7double2Pdiii:
        /* <DEDUP_REMOVED lines=33> */
[----:B------:R-:W-:Y:S01]  /*0210*/  IADD3 R15, PT, PT, R9, -0x100000, RZ ;  /* 0xfff00000090f7810 */ /* 0x000fe20007ffe0ff */
[----:B------:R-:W-:-:S05]  /*0220*/  IMAD.MOV.U32 R14, RZ, RZ, R8 ;  /* 0x000000ffff0e7224 */ /* 0x000fca00078e0008 */
[----:B------:R-:W-:-:S08]  /*0230*/  DFMA R10, R2, -R2, R6 ;  /* 0x80000002020a722b */ /* 0x000fd00000000006 */
[----:B------:R-:W-:Y:S01]  /*0240*/  DFMA R12, R10, R14, R2 ;  /* 0x0000000e0a0c722b */ /* 0x000fe20000000002 */
[----:B------:R-:W-:Y:S10]  /*0250*/  @!P0 BRA `(.L_x_71) ;  /* 0x0000000000088947 */ /* 0x000ff40003800000 */
[----:B------:R-:W-:-:S07]  /*0260*/  MOV R0, 0x280 ;  /* 0x0000028000007802 */ /* 0x000fce0000000f00 */
[----:B------:R-:W-:Y:S05]  /*0270*/  CALL.REL.NOINC `($__internal_4_$__cuda_sm20_dsqrt_rn_f64_mediumpath_v1) ;  /* 0x0000000400647944 */ /* 0x000fea0003c00000 */
.L_x_71:
[----:B------:R-:W-:Y:S05]  /*0280*/  BSYNC.RECONVERGENT B0 ;  /* 0x0000000000007941 */ /* 0x000fea0003800200 */
.L_x_70:
[----:B------:R-:W-:Y:S01]  /*0290*/  DADD R2, R12, 1 ;  /* 0x3ff000000c027429 */ /* 0x000fe20000000000 */
[----:B------:R-:W-:Y:S09]  /*02a0*/  BSSY.RECONVERGENT B0, `(.L_x_72) ;  /* 0x0000053000007945 */ /* 0x000ff20003800200 */
[----:B------:R-:W-:Y:S01]  /*02b0*/  ISETP.GT.AND P0, PT, R3, 0xfffff, PT ;  /* 0x000fffff0300780c */ /* 0x000fe20003f04270 */
[----:B------:R-:W-:Y:S01]  /*02c0*/  IMAD.MOV.U32 R4, RZ, RZ, R2 ;  /* 0x000000ffff047224 */ /* 0x000fe200078e0002 */
[----:B------:R-:W-:-:S11]  /*02d0*/  MOV R5, R3 ;  /* 0x0000000300057202 */ /* 0x000fd60000000f00 */
[----:B------:R-:W-:-:S10]  /*02e0*/  @!P0 DMUL R4, R4, 1.80143985094819840000e+16 ;  /* 0x4350000004048828 */ /* 0x000fd40000000000 */
[----:B------:R-:W-:Y:S02]  /*02f0*/  @!P0 IMAD.MOV.U32 R3, RZ, RZ, R5 ;  /* 0x000000ffff038224 */ /* 0x000fe400078e0005 */
[----:B------:R-:W-:Y:S02]  /*0300*/  @!P0 IMAD.MOV.U32 R2, RZ, RZ, R4 ;  /* 0x000000ffff028224 */ /* 0x000fe400078e0004 */
[----:B------:R-:W-:-:S05]  /*0310*/  VIADD R0, R3, 0xffffffff ;  /* 0xffffffff03007836 */ /* 0x000fca0000000000 */
[----:B------:R-:W-:Y:S02]  /*0320*/  ISETP.GT.U32.AND P1, PT, R0, 0x7feffffe, PT ;  /* 0x7feffffe0000780c */ /* 0x000fe40003f24070 */
[----:B------:R-:W-:Y:S01]  /*0330*/  MOV R0, 0xfffffc01 ;  /* 0xfffffc0100007802 */ /* 0x000fe20000000f00 */
[----:B------:R-:W-:-:S10]  /*0340*/  @!P0 IMAD.MOV.U32 R0, RZ, RZ, -0x435 ;  /* 0xfffffbcbff008424 */ /* 0x000fd400078e00ff */
[----:B------:R-:W-:Y:S05]  /*0350*/  @P1 BRA `(.L_x_73) ;  /* 0x0000000400041947 */ /* 0x000fea0003800000 */
[----:B------:R-:W-:Y:S01]  /*0360*/  LOP3.LUT R4, R3, 0xfffff, RZ, 0xc0, !PT ;  /* 0x000fffff03047812 */ /* 0x000fe200078ec0ff */
[----:B------:R-:W-:Y:S01]  /*0370*/  IMAD.MOV.U32 R14, RZ, RZ, -0x748574fc ;  /* 0x8b7a8b04ff0e7424 */ /* 0x000fe200078e00ff */
[----:B------:R-:W-:Y:S01]  /*0380*/  MOV R6, RZ ;  /* 0x000000ff00067202 */ /* 0x000fe20000000f00 */
[----:B------:R-:W-:Y:S01]  /*0390*/  IMAD.MOV.U32 R15, RZ, RZ, 0x3ed0ee25 ;  /* 0x3ed0ee25ff0f7424 */ /* 0x000fe200078e00ff */
[----:B------:R-:W-:Y:S01]  /*03a0*/  LOP3.LUT R5, R4, 0x3ff00000, RZ, 0xfc, !PT ;  /* 0x3ff0000004057812 */ /* 0x000fe200078efcff */
[----:B------:R-:W-:Y:S01]  /*03b0*/  UMOV UR6, 0x3ae80f1e ;  /* 0x3ae80f1e00067882 */ /* 0x000fe20000000000 */
[----:B------:R-:W-:Y:S01]  /*03c0*/  MOV R4, R2 ;  /* 0x0000000200047202 */ /* 0x000fe20000000f00 */
[----:B------:R-:W-:Y:S01]  /*03d0*/  UMOV UR7, 0x3eb1380b ;  /* 0x3eb1380b00077882 */ /* 0x000fe20000000000 */
[----:B------:R-:W-:Y:S01]  /*03e0*/  ISETP.GE.U32.AND P0, PT, R5, 0x3ff6a09f, PT ;  /* 0x3ff6a09f0500780c */ /* 0x000fe20003f06070 */
[----:B------:R-:W-:Y:S01]  /*03f0*/  IMAD.MOV.U32 R17, RZ, RZ, 0x43300000 ;  /* 0x43300000ff117424 */ /* 0x000fe200078e00ff */
[----:B------:R-:W-:Y:S01]  /*0400*/  LEA.HI R0, R3, R0, RZ, 0xc ;  /* 0x0000000003007211 */ /* 0x000fe200078f60ff */
[----:B------:R-:W-:Y:S01]  /*0410*/  UMOV UR8, 0x80000000 ;  /* 0x8000000000087882 */ /* 0x000fe20000000000 */
[----:B------:R-:W-:-:S09]  /*0420*/  UMOV UR9, 0x43300000 ;  /* 0x4330000000097882 */ /* 0x000fd20000000000 */
[----:B------:R-:W-:Y:S01]  /*0430*/  @P0 VIADD R7, R5, 0xfff00000 ;  /* 0xfff0000005070836 */ /* 0x000fe20000000000 */
[----:B------:R-:W-:-:S03]  /*0440*/  @P0 IADD3 R0, PT, PT, R0, 0x1, RZ ;  /* 0x0000000100000810 */ /* 0x000fc60007ffe0ff */
        /* <DEDUP_REMOVED lines=50> */
.L_x_73:
[----:B------:R-:W-:Y:S01]  /*0770*/  IMAD.MOV.U32 R2, RZ, RZ, 0x0 ;  /* 0x00000000ff027424 */ /* 0x000fe200078e00ff */
[----:B------:R-:W-:Y:S02]  /*0780*/  MOV R3, 0x7ff00000 ;  /* 0x7ff0000000037802 */ /* 0x000fe40000000f00 */
[----:B------:R-:W-:-:S04]  /*0790*/  LOP3.LUT P0, RZ, R5, 0x7fffffff, RZ, 0xc0, !PT ;  /* 0x7fffffff05ff7812 */ /* 0x000fc8000780c0ff */
[----:B------:R-:W-:-:S10]  /*07a0*/  DFMA R2, R4, R2, +INF ;  /* 0x7ff000000402742b */ /* 0x000fd40000000002 */
[----:B------:R-:W-:Y:S02]  /*07b0*/  FSEL R4, R2, RZ, P0 ;  /* 0x000000ff02047208 */ /* 0x000fe40000000000 */
[----:B------:R-:W-:-:S07]  /*07c0*/  FSEL R5, R3, -QNAN , P0 ;  /* 0xfff0000003057808 */ /* 0x000fce0000000000 */
.L_x_74:
[----:B------:R-:W-:Y:S05]  /*07d0*/  BSYNC.RECONVERGENT B0 ;  /* 0x0000000000007941 */ /* 0x000fea0003800200 */
.L_x_72:
[----:B------:R-:W0:Y:S02]  /*07e0*/  LDC.64 R2, c[0x0][0x388] ;  /* 0x0000e200ff027b82 */ /* 0x000e240000000a00 */
[----:B0-----:R-:W-:Y:S01]  /*07f0*/  REDG.E.MAX.64.STRONG.GPU desc[UR4][R2.64], R4 ;  /* 0x000000040200798e */ /* 0x001fe2000d12e504 */
[----:B------:R-:W-:Y:S05]  /*0800*/  EXIT ;  /* 0x000000000000794d */ /* 0x000fea0003800000 */
        .weak           $__internal_4_$__cuda_sm20_dsqrt_rn_f64_mediumpath_v1
        .type           $__internal_4_$__cuda_sm20_dsqrt_rn_f64_mediumpath_v1,@function
        .size           $__internal_4_$__cuda_sm20_dsqrt_rn_f64_mediumpath_v1,(.L_x_120 - $__internal_4_$__cuda_sm20_dsqrt_rn_f64_mediumpath_v1)
$__internal_4_$__cuda_sm20_dsqrt_rn_f64_mediumpath_v1:
        /* <DEDUP_REMOVED lines=12> */
.L_x_76:
[----:B------:R-:W-:-:S14]  /*08d0*/  DSETP.NE.AND P0, PT, R6, RZ, PT ;  /* 0x000000ff0600722a */ /* 0x000fdc0003f05000 */
[----:B------:R-:W-:Y:S05]  /*08e0*/  @!P0 BRA `(.L_x_78) ;  /* 0x0000000000588947 */ /* 0x000fea0003800000 */
[----:B------:R-:W-:-:S13]  /*08f0*/  ISETP.GE.AND P0, PT, R7, RZ, PT ;  /* 0x000000ff0700720c */ /* 0x000fda0003f06270 */
[----:B------:R-:W-:Y:S01]  /*0900*/  @!P0 MOV R2, 0x0 ;  /* 0x0000000000028802 */ /* 0x000fe20000000f00 */
[----:B------:R-:W-:Y:S01]  /*0910*/  @!P0 IMAD.MOV.U32 R3, RZ, RZ, -0x80000 ;  /* 0xfff80000ff038424 */ /* 0x000fe200078e00ff */
[----:B------:R-:W-:Y:S06]  /*0920*/  @!P0 BRA `(.L_x_77) ;  /* 0x00000000004c8947 */ /* 0x000fec0003800000 */
[----:B------:R-:W-:-:S13]  /*0930*/  ISETP.GT.AND P0, PT, R7, 0x7fefffff, PT ;  /* 0x7fefffff0700780c */ /* 0x000fda0003f04270 */
[----:B------:R-:W-:Y:S05]  /*0940*/  @P0 BRA `(.L_x_78) ;  /* 0x0000000000400947 */ /* 0x000fea0003800000 */
[----:B------:R-:W-:Y:S01]  /*0950*/  DMUL R6, R6, 8.11296384146066816958e+31 ;  /* 0x4690000006067828 */ /* 0x000fe20000000000 */
[----:B------:R-:W-:Y:S01]  /*0960*/  IMAD.MOV.U32 R2, RZ, RZ, RZ ;  /* 0x000000ffff027224 */ /* 0x000fe200078e00ff */
[----:B------:R-:W-:Y:S01]  /*0970*/  MOV R8, 0x0 ;  /* 0x0000000000087802 */ /* 0x000fe20000000f00 */
[----:B------:R-:W-:-:S03]  /*0980*/  IMAD.MOV.U32 R9, RZ, RZ, 0x3fd80000 ;  /* 0x3fd80000ff097424 */ /* 0x000fc600078e00ff */
        /* <DEDUP_REMOVED lines=10> */
[----:B------:R-:W-:Y:S01]  /*0a30*/  IADD3 R3, PT, PT, R3, -0x3500000, RZ ;  /* 0xfcb0000003037810 */ /* 0x000fe20007ffe0ff */
[----:B------:R-:W-:Y:S06]  /*0a40*/  BRA `(.L_x_77) ;  /* 0x0000000000047947 */ /* 0x000fec0003800000 */
.L_x_78:
[----:B------:R-:W-:-:S11]  /*0a50*/  DADD R2, R6, R6 ;  /* 0x0000000006027229 */ /* 0x000fd60000000006 */
.L_x_77:
[----:B------:R-:W-:Y:S05]  /*0a60*/  BSYNC.RECONVERGENT B1 ;  /* 0x0000000000017941 */ /* 0x000fea0003800200 */
.L_x_75:
[----:B------:R-:W-:Y:S01]  /*0a70*/  IMAD.MOV.U32 R12, RZ, RZ, R2 ;  /* 0x000000ffff0c7224 */ /* 0x000fe200078e0002 */
[----:B------:R-:W-:Y:S01]  /*0a80*/  MOV R2, R0 ;  /* 0x0000000000027202 */ /* 0x000fe20000000f00 */
[----:B------:R-:W-:Y:S02]  /*0a90*/  IMAD.MOV.U32 R13, RZ, RZ, R3 ;  /* 0x000000ffff0d7224 */ /* 0x000fe400078e0003 */
[----:B------:R-:W-:-:S04]  /*0aa0*/  IMAD.MOV.U32 R3, RZ, RZ, 0x0 ;  /* 0x00000000ff037424 */ /* 0x000fc800078e00ff */
[----:B------:R-:W-:Y:S05]  /*0ab0*/  RET.REL.NODEC R2 `(_Z22compute_max_val_kernelP7double2Pdiii) ;  /* 0xfffffff402507950 */ /* 0x000fea0003c3ffff */
.L_x_79:
        /* <DEDUP_REMOVED lines=12> */
.L_x_120:


//--------------------- .text._Z23center_frequency_kernelP7double2ii --------------------------
	.section	.text._Z23center_frequency_kernelP7double2ii,"ax",@progbits
	.align	128
        .global         _Z23center_frequency_kernelP7double2ii
        .type           _Z23center_frequency_kernelP7double2ii,@function
        .size           _Z23center_frequency_kernelP7double2ii,(.L_x_128 - _Z23center_frequency_kernelP7double2ii)
        .other          _Z23center_frequency_kernelP7double2ii,@"STO_CUDA_ENTRY STV_DEFAULT"
_Z23center_frequency_kernelP7double2ii:
.text._Z23center_frequency_kernelP7double2ii:
[----:B------:R-:W-:Y:S01]  /*0000*/  LDC R1, c[0x0][0x37c] ;  /* 0x0000df00ff017b82 */ /* 0x000fe20000000800 */
[----:B------:R-:W0:Y:S07]  /*0010*/  S2R R5, SR_TID.Y ;  /* 0x0000000000057919 */ /* 0x000e2e0000002200 */
[----:B------:R-:W1:Y:S01]  /*0020*/  LDC.64 R2, c[0x0][0x388] ;  /* 0x0000e200ff027b82 */ /* 0x000e620000000a00 */
[----:B------:R-:W2:Y:S07]  /*0030*/  S2R R7, SR_TID.X ;  /* 0x0000000000077919 */ /* 0x000eae0000002100 */
[----:B------:R-:W2:Y:S08]  /*0040*/  LDC R6, c[0x0][0x360] ;  /* 0x0000d800ff067b82 */ /* 0x000eb00000000800 */
[----:B------:R-:W0:Y:S08]  /*0050*/  S2UR UR5, SR_CTAID.Y ;  /* 0x00000000000579c3 */ /* 0x000e300000002600 */
[----:B------:R-:W0:Y:S01]  /*0060*/  LDC R4, c[0x0][0x364] ;  /* 0x0000d900ff047b82 */ /* 0x000e220000000800 */
[----:B-1----:R-:W-:-:S07]  /*0070*/  LEA.HI R0, R2, R2, RZ, 0x1 ;  /* 0x0000000202007211 */ /* 0x002fce00078f08ff */
[----:B------:R-:W2:Y:S01]  /*0080*/  S2UR UR4, SR_CTAID.X ;  /* 0x00000000000479c3 */ /* 0x000ea20000002500 */
[----:B0-----:R-:W-:Y:S01]  /*0090*/  IMAD R2, R4, UR5, R5 ;  /* 0x0000000504027c24 */ /* 0x001fe2000f8e0205 */
[----:B------:R-:W-:Y:S02]  /*00a0*/  LEA.HI R4, R3, R3, RZ, 0x1 ;  /* 0x0000000303047211 */ /* 0x000fe400078f08ff */
[----:B------:R-:W-:Y:S02]  /*00b0*/  SHF.R.S32.HI R5, RZ, 0x1, R0 ;  /* 0x00000001ff057819 */ /* 0x000fe40000011400 */
[----:B------:R-:W-:Y:S02]  /*00c0*/  SHF.R.S32.HI R15, RZ, 0x1, R4 ;  /* 0x00000001ff0f7819 */ /* 0x000fe40000011404 */
[----:B------:R-:W-:Y:S01]  /*00d0*/  ISETP.GE.AND P0, PT, R2, R5, PT ;  /* 0x000000050200720c */ /* 0x000fe20003f06270 */
[----:B--2---:R-:W-:-:S05]  /*00e0*/  IMAD R0, R6, UR4, R7 ;  /* 0x0000000406007c24 */ /* 0x004fca000f8e0207 */
[----:B------:R-:W-:-:S13]  /*00f0*/  ISETP.GE.OR P0, PT, R0, R15, P0 ;  /* 0x0000000f0000720c */ /* 0x000fda0000706670 */
[----:B------:R-:W-:Y:S05]  /*0100*/  @P0 EXIT ;  /* 0x000000000000094d */ /* 0x000fea0003800000 */
[----:B------:R-:W0:Y:S01]  /*0110*/  LDC.64 R12, c[0x0][0x380] ;  /* 0x0000e000ff0c7b82 */ /* 0x000e220000000a00 */
[----:B------:R-:W1:Y:S01]  /*0120*/  LDCU.64 UR4, c[0x0][0x358] ;  /* 0x00006b00ff0477ac */ /* 0x000e620008000a00 */
[C---:B------:R-:W-:Y:S01]  /*0130*/  IADD3 R14, PT, PT, R2.reuse, R5, RZ ;  /* 0x00000005020e7210 */ /* 0x040fe20007ffe0ff */
[----:B------:R-:W-:Y:S01]  /*0140*/  IMAD R19, R2, R3, R0 ;  /* 0x0000000302137224 */ /* 0x000fe200078e0200 */
[----:B------:R-:W-:-:S05]  /*0150*/  IADD3 R4, PT, PT, R0, R15, RZ ;  /* 0x0000000f00047210 */ /* 0x000fca0007ffe0ff */
[----:B------:R-:W-:-:S04]  /*0160*/  IMAD R17, R14, R3, R4 ;  /* 0x000000030e117224 */ /* 0x000fc800078e0204 */
[----:B0-----:R-:W-:-:S04]  /*0170*/  IMAD.WIDE R16, R17, 0x10, R12 ;  /* 0x0000001011107825 */ /* 0x001fc800078e020c */
[----:B------:R-:W-:Y:S01]  /*0180*/  IMAD.WIDE R18, R19, 0x10, R12 ;  /* 0x0000001013127825 */ /* 0x000fe200078e020c */
[----:B-1----:R-:W2:Y:S04]  /*0190*/  LDG.E.128 R4, desc[UR4][R16.64] ;  /* 0x0000000410047981 */ /* 0x002ea8000c1e1d00 */
[----:B------:R-:W3:Y:S01]  /*01a0*/  LDG.E.128 R8, desc[UR4][R18.64] ;  /* 0x0000000412087981 */ /* 0x000ee2000c1e1d00 */
[----:B------:R-:W-:Y:S02]  /*01b0*/  IMAD R21, R14, R3, R0 ;  /* 0x000000030e157224 */ /* 0x000fe400078e0200 */
[----:B------:R-:W-:-:S04]  /*01c0*/  IMAD.WIDE R2, R15, 0x10, R18 ;  /* 0x000000100f027825 */ /* 0x000fc800078e0212 */
[----:B------:R-:W-:Y:S02]  /*01d0*/  IMAD.WIDE R20, R21, 0x10, R12 ;  /* 0x0000001015147825 */ /* 0x000fe400078e020c */
[----:B------:R-:W4:Y:S04]  /*01e0*/  LDG.E.128 R12, desc[UR4][R2.64] ;  /* 0x00000004020c7981 */ /* 0x000f28000c1e1d00 */
[----:B--2---:R-:W-:Y:S04]  /*01f0*/  STG.E.128 desc[UR4][R18.64], R4 ;  /* 0x0000000412007986 */ /* 0x004fe8000c101d04 */
[----:B---3--:R-:W-:Y:S04]  /*0200*/  STG.E.128 desc[UR4][R16.64], R8 ;  /* 0x0000000810007986 */ /* 0x008fe8000c101d04 */
[----:B------:R-:W2:Y:S04]  /*0210*/  LDG.E.128 R24, desc[UR4][R20.64] ;  /* 0x0000000414187981 */ /* 0x000ea8000c1e1d00 */
[----:B--2---:R-:W-:Y:S04]  /*0220*/  STG.E.128 desc[UR4][R2.64], R24 ;  /* 0x0000001802007986 */ /* 0x004fe8000c101d04 */
[----:B----4-:R-:W-:Y:S01]  /*0230*/  STG.E.128 desc[UR4][R20.64], R12 ;  /* 0x0000000c14007986 */ /* 0x010fe2000c101d04 */
[----:B------:R-:W-:Y:S05]  /*0240*/  EXIT ;  /* 0x000000000000794d */ /* 0x000fea0003800000 */
.L_x_80:
        /* <DEDUP_REMOVED lines=11> */
.L_x_128:


//--------------------- .text._Z16transpose_kernelP7double2S0_ii --------------------------
	.section	.text._Z16transpose_kernelP7double2S0_ii,"ax",@progbits
	.align	128
        .global         _Z16transpose_kernelP7double2S0_ii
        .type           _Z16transpose_kernelP7double2S0_ii,@function
        .size           _Z16transpose_kernelP7double2S0_ii,(.L_x_129 - _Z16transpose_kernelP7double2S0_ii)
        .other          _Z16transpose_kernelP7double2S0_ii,@"STO_CUDA_ENTRY STV_DEFAULT"
_Z16transpose_kernelP7double2S0_ii:
.text._Z16transpose_kernelP7double2S0_ii:
        /* <DEDUP_REMOVED lines=14> */
[----:B------:R-:W1:Y:S01]  /*00e0*/  LDCU.64 UR4, c[0x0][0x358] ;  /* 0x00006b00ff0477ac */ /* 0x000e620008000a00 */
[----:B------:R-:W-:-:S04]  /*00f0*/  IMAD R3, R9, UR7, R0 ;  /* 0x0000000709037c24 */ /* 0x000fc8000f8e0200 */
[----:B0-----:R-:W-:Y:S02]  /*0100*/  IMAD.WIDE R4, R3, 0x10, R4 ;  /* 0x0000001003047825 */ /* 0x001fe400078e0204 */
[----:B------:R-:W0:Y:S04]  /*0110*/  LDC.64 R2, c[0x0][0x388] ;  /* 0x0000e200ff027b82 */ /* 0x000e280000000a00 */
[----:B-1----:R-:W2:Y:S01]  /*0120*/  LDG.E.128 R4, desc[UR4][R4.64] ;  /* 0x0000000404047981 */ /* 0x002ea2000c1e1d00 */
[----:B------:R-:W-:-:S04]  /*0130*/  IMAD R9, R0, UR6, R9 ;  /* 0x0000000600097c24 */ /* 0x000fc8000f8e0209 */
[----:B0-----:R-:W-:-:S05]  /*0140*/  IMAD.WIDE R2, R9, 0x10, R2 ;  /* 0x0000001009027825 */ /* 0x001fca00078e0202 */
[----:B--2---:R-:W-:Y:S01]  /*0150*/  STG.E.128 desc[UR4][R2.64], R4 ;  /* 0x0000000402007986 */ /* 0x004fe2000c101d04 */
[----:B------:R-:W-:Y:S05]  /*0160*/  EXIT ;  /* 0x000000000000794d */ /* 0x000fea0003800000 */
.L_x_81:
        /* <DEDUP_REMOVED lines=9> */
.L_x_129:


//--------------------- .text._Z14fft_kernel_rowP7double2iiii --------------------------
	.section	.text._Z14fft_kernel_rowP7double2iiii,"ax",@progbits
	.align	128
        .global         _Z14fft_kernel_rowP7double2iiii
        .type           _Z14fft_kernel_rowP7double2iiii,@function
        .size           _Z14fft_kernel_rowP7double2iiii,(.L_x_122 - _Z14fft_kernel_rowP7double2iiii)
        .other          _Z14fft_kernel_rowP7double2iiii,@"STO_CUDA_ENTRY STV_DEFAULT"
_Z14fft_kernel_rowP7double2iiii:
.text._Z14fft_kernel_rowP7double2iiii:
[----:B------:R-:W0:Y:S01]  /*0000*/  LDC R1, c[0x0][0x37c] ;  /* 0x0000df00ff017b82 */ /* 0x000e220000000800 */
[----:B------:R-:W1:Y:S07]  /*0010*/  S2R R0, SR_TID.X ;  /* 0x0000000000007919 */ /* 0x000e6e0000002100 */
[----:B------:R-:W1:Y:S01]  /*0020*/  S2UR UR5, SR_CTAID.X ;  /* 0x00000000000579c3 */ /* 0x000e620000002500 */
[----:B------:R-:W2:Y:S01]  /*0030*/  LDCU UR4, c[0x0][0x388] ;  /* 0x00007100ff0477ac */ /* 0x000ea20008000800 */
[----:B0-----:R-:W-:-:S06]  /*0040*/  VIADD R1, R1, 0xffffffd8 ;  /* 0xffffffd801017836 */ /* 0x001fcc0000000000 */
[----:B------:R-:W1:Y:S01]  /*0050*/  LDC R5, c[0x0][0x360] ;  /* 0x0000d800ff057b82 */ /* 0x000e620000000800 */
[----:B--2---:R-:W-:-:S04]  /*0060*/  ULEA.HI UR4, UR4, UR4, URZ, 0x1 ;  /* 0x0000000404047291 */ /* 0x004fc8000f8f08ff */
[----:B------:R-:W-:Y:S01]  /*0070*/  USHF.R.S32.HI UR4, URZ, 0x1, UR4 ;  /* 0x00000001ff047899 */ /* 0x000fe20008011404 */
[----:B-1----:R-:W-:-:S05]  /*0080*/  IMAD R5, R5, UR5, R0 ;  /* 0x0000000505057c24 */ /* 0x002fca000f8e0200 */
[----:B------:R-:W-:-:S13]  /*0090*/  ISETP.GE.AND P0, PT, R5, UR4, PT ;  /* 0x0000000405007c0c */ /* 0x000fda000bf06270 */
[----:B------:R-:W-:Y:S05]  /*00a0*/  @P0 EXIT ;  /* 0x000000000000094d */ /* 0x000fea0003800000 */
[----:B------:R-:W0:Y:S01]  /*00b0*/  LDCU UR4, c[0x0][0x38c] ;  /* 0x00007180ff0477ac */ /* 0x000e220008000800 */
[----:B------:R-:W-:Y:S01]  /*00c0*/  IMAD.MOV.U32 R6, RZ, RZ, 0x1 ;  /* 0x00000001ff067424 */ /* 0x000fe200078e00ff */
[----:B------:R-:W-:Y:S01]  /*00d0*/  IABS R10, R5 ;  /* 0x00000005000a7213 */ /* 0x000fe20000000000 */
[----:B------:R-:W1:Y:S01]  /*00e0*/  LDC.64 R14, c[0x0][0x390] ;  /* 0x0000e400ff0e7b82 */ /* 0x000e620000000a00 */
[----:B------:R-:W-:Y:S01]  /*00f0*/  UMOV UR6, 0x54442d18 ;  /* 0x54442d1800067882 */ /* 0x000fe20000000000 */
[----:B------:R-:W-:Y:S01]  /*0100*/  UMOV UR7, 0x401921fb ;  /* 0x401921fb00077882 */ /* 0x000fe20000000000 */
[----:B------:R-:W-:Y:S01]  /*0110*/  BSSY.RECONVERGENT B0, `(.L_x_82) ;  /* 0x0000035000007945 */ /* 0x000fe20003800200 */
[----:B0-----:R-:W-:-:S04]  /*0120*/  SHF.L.U32 R6, R6, UR4, RZ ;  /* 0x0000000406067c19 */ /* 0x001fc800080006ff */
[----:B------:R-:W-:-:S04]  /*0130*/  SHF.R.S32.HI R4, RZ, 0x1, R6 ;  /* 0x00000001ff047819 */ /* 0x000fc80000011406 */
[-C--:B------:R-:W-:Y:S02]  /*0140*/  IABS R9, R4.reuse ;  /* 0x0000000400097213 */ /* 0x080fe40000000000 */
[----:B------:R-:W-:Y:S02]  /*0150*/  IABS R11, R4 ;  /* 0x00000004000b7213 */ /* 0x000fe40000000000 */
[----:B------:R-:W0:Y:S08]  /*0160*/  I2F.RP R0, R9 ;  /* 0x0000000900007306 */ /* 0x000e300000209400 */
[----:B0-----:R-:W0:Y:S02]  /*0170*/  MUFU.RCP R0, R0 ;  /* 0x0000000000007308 */ /* 0x001e240000001000 */
[----:B0-----:R-:W-:-:S06]  /*0180*/  VIADD R2, R0, 0xffffffe ;  /* 0x0ffffffe00027836 */ /* 0x001fcc0000000000 */
[----:B------:R0:W2:Y:S02]  /*0190*/  F2I.FTZ.U32.TRUNC.NTZ R3, R2 ;  /* 0x0000000200037305 */ /* 0x0000a4000021f000 */
[----:B0-----:R-:W-:Y:S02]  /*01a0*/  IMAD.MOV.U32 R2, RZ, RZ, RZ ;  /* 0x000000ffff027224 */ /* 0x001fe400078e00ff */
[----:B--2---:R-:W-:-:S04]  /*01b0*/  IMAD.MOV R8, RZ, RZ, -R3 ;  /* 0x000000ffff087224 */ /* 0x004fc800078e0a03 */
[----:B------:R-:W-:Y:S02]  /*01c0*/  IMAD R7, R8, R9, RZ ;  /* 0x0000000908077224 */ /* 0x000fe400078e02ff */
[----:B------:R-:W-:Y:S02]  /*01d0*/  IMAD.MOV.U32 R8, RZ, RZ, R10 ;  /* 0x000000ffff087224 */ /* 0x000fe400078e000a */
[----:B------:R-:W-:-:S04]  /*01e0*/  IMAD.HI.U32 R3, R3, R7, R2 ;  /* 0x0000000703037227 */ /* 0x000fc800078e0002 */
[----:B------:R-:W-:Y:S02]  /*01f0*/  IMAD.MOV R7, RZ, RZ, -R11 ;  /* 0x000000ffff077224 */ /* 0x000fe400078e0a0b */
[----:B------:R-:W-:-:S04]  /*0200*/  IMAD.HI.U32 R0, R3, R8, RZ ;  /* 0x0000000803007227 */ /* 0x000fc800078e00ff */
[----:B------:R-:W-:Y:S02]  /*0210*/  IMAD R2, R0, R7, R8 ;  /* 0x0000000700027224 */ /* 0x000fe400078e0208 */
[----:B------:R-:W0:Y:S03]  /*0220*/  I2F.F64 R6, R6 ;  /* 0x0000000600067312 */ /* 0x000e260000201c00 */
[----:B------:R-:W-:-:S05]  /*0230*/  ISETP.GT.U32.AND P1, PT, R9, R2, PT ;  /* 0x000000020900720c */ /* 0x000fca0003f24070 */
[----:B0-----:R-:W0:Y:S08]  /*0240*/  MUFU.RCP64H R3, R7 ;  /* 0x0000000700037308 */ /* 0x001e300000001800 */
[----:B------:R-:W-:Y:S02]  /*0250*/  @!P1 IMAD.IADD R2, R2, 0x1, -R9 ;  /* 0x0000000102029824 */ /* 0x000fe400078e0a09 */
[----:B------:R-:W-:Y:S01]  /*0260*/  @!P1 VIADD R0, R0, 0x1 ;  /* 0x0000000100009836 */ /* 0x000fe20000000000 */
[----:B------:R-:W-:-:S02]  /*0270*/  ISETP.NE.AND P1, PT, R4, RZ, PT ;  /* 0x000000ff0400720c */ /* 0x000fc40003f25270 */
[----:B------:R-:W-:Y:S02]  /*0280*/  ISETP.GE.U32.AND P0, PT, R2, R9, PT ;  /* 0x000000090200720c */ /* 0x000fe40003f06070 */
[----:B------:R-:W-:-:S04]  /*0290*/  LOP3.LUT R2, R5, R4, RZ, 0x3c, !PT ;  /* 0x0000000405027212 */ /* 0x000fc800078e3cff */
[----:B------:R-:W-:Y:S01]  /*02a0*/  ISETP.GE.AND P2, PT, R2, RZ, PT ;  /* 0x000000ff0200720c */ /* 0x000fe20003f46270 */
[----:B------:R-:W-:-:S06]  /*02b0*/  IMAD.MOV.U32 R2, RZ, RZ, 0x1 ;  /* 0x00000001ff027424 */ /* 0x000fcc00078e00ff */
[----:B------:R-:W-:Y:S01]  /*02c0*/  @P0 VIADD R0, R0, 0x1 ;  /* 0x0000000100000836 */ /* 0x000fe20000000000 */
[----:B0-----:R-:W-:-:S05]  /*02d0*/  DFMA R8, -R6, R2, 1 ;  /* 0x3ff000000608742b */ /* 0x001fca0000000102 */
[----:B------:R-:W-:Y:S01]  /*02e0*/  @!P2 IMAD.MOV R0, RZ, RZ, -R0 ;  /* 0x000000ffff00a224 */ /* 0x000fe200078e0a00 */
[----:B------:R-:W-:Y:S02]  /*02f0*/  @!P1 LOP3.LUT R0, RZ, R4, RZ, 0x33, !PT ;  /* 0x00000004ff009212 */ /* 0x000fe400078e33ff */
[----:B------:R-:W-:-:S03]  /*0300*/  DFMA R8, R8, R8, R8 ;  /* 0x000000080808722b */ /* 0x000fc60000000008 */
[----:B------:R-:W-:Y:S01]  /*0310*/  IMAD.MOV R10, RZ, RZ, -R0 ;  /* 0x000000ffff0a7224 */ /* 0x000fe200078e0a00 */
[----:B------:R-:W-:-:S03]  /*0320*/  SHF.L.U32 R0, R0, UR4, RZ ;  /* 0x0000000400007c19 */ /* 0x000fc600080006ff */
[----:B------:R-:W-:Y:S01]  /*0330*/  IMAD R5, R4, R10, R5 ;  /* 0x0000000a04057224 */ /* 0x000fe200078e0205 */
[----:B------:R-:W-:Y:S01]  /*0340*/  DFMA R2, R2, R8, R2 ;  /* 0x000000080202722b */ /* 0x000fe20000000002 */
[----:B-1----:R-:W-:Y:S02]  /*0350*/  IMAD R0, R15, R14, R0 ;  /* 0x0000000e0f007224 */ /* 0x002fe400078e0200 */
[----:B------:R0:W1:Y:S05]  /*0360*/  I2F.F64 R8, R5 ;  /* 0x0000000500087312 */ /* 0x00006a0000201c00 */
[----:B------:R-:W-:Y:S01]  /*0370*/  DFMA R10, -R6, R2, 1 ;  /* 0x3ff00000060a742b */ /* 0x000fe20000000102 */
[----:B0-----:R-:W-:-:S07]  /*0380*/  IMAD.IADD R5, R5, 0x1, R0 ;  /* 0x0000000105057824 */ /* 0x001fce00078e0200 */
[----:B------:R-:W-:Y:S02]  /*0390*/  DFMA R2, R2, R10, R2 ;  /* 0x0000000a0202722b */ /* 0x000fe40000000002 */
[----:B-1----:R-:W-:-:S08]  /*03a0*/  DMUL R8, R8, -UR6 ;  /* 0x8000000608087c28 */ /* 0x002fd00008000000 */
        /* <DEDUP_REMOVED lines=8> */
[----:B------:R-:W-:Y:S05]  /*0430*/  CALL.REL.NOINC `($__internal_5_$__cuda_sm20_div_rn_f64_full) ;  /* 0x0000000800307944 */ /* 0x000fea0003c00000 */
[----:B------:R-:W-:Y:S02]  /*0440*/  IMAD.MOV.U32 R2, RZ, RZ, R12 ;  /* 0x000000ffff027224 */ /* 0x000fe400078e000c */
[----:B------:R-:W-:-:S07]  /*0450*/  IMAD.MOV.U32 R3, RZ, RZ, R13 ;  /* 0x000000ffff037224 */ /* 0x000fce00078e000d */
.L_x_83:
[----:B------:R-:W-:Y:S05]  /*0460*/  BSYNC.RECONVERGENT B0 ;  /* 0x0000000000007941 */ /* 0x000fea0003800200 */
.L_x_82:
[----:B------:R-:W-:Y:S01]  /*0470*/  DSETP.NEU.AND P0, PT, |R2|, +INF , PT ;  /* 0x7ff000000200742a */ /* 0x000fe20003f0d200 */
[----:B------:R-:W0:Y:S01]  /*0480*/  LDCU.64 UR4, c[0x0][0x358] ;  /* 0x00006b00ff0477ac */ /* 0x000e220008000a00 */
[----:B------:R-:W-:-:S12]  /*0490*/  BSSY.RECONVERGENT B0, `(.L_x_84) ;  /* 0x000001e000007945 */ /* 0x000fd80003800200 */
        /* <DEDUP_REMOVED lines=23> */
[----:B0-----:R-:W-:Y:S05]  /*0610*/  CALL.REL.NOINC `($_Z14fft_kernel_rowP7double2iiii$__internal_trig_reduction_slowpathd) ;  /* 0x0000000c00287944 */ /* 0x001fea0003c00000 */
[----:B------:R-:W-:Y:S02]  /*0620*/  IMAD.MOV.U32 R0, RZ, RZ, R8 ;  /* 0x000000ffff007224 */ /* 0x000fe400078e0008 */
[----:B------:R-:W-:Y:S02]  /*0630*/  IMAD.MOV.U32 R6, RZ, RZ, R10 ;  /* 0x000000ffff067224 */ /* 0x000fe400078e000a */
[----:B------:R-:W-:-:S07]  /*0640*/  IMAD.MOV.U32 R7, RZ, RZ, R11 ;  /* 0x000000ffff077224 */ /* 0x000fce00078e000b */
.L_x_87:
[----:B0-----:R-:W-:Y:S05]  /*0650*/  BSYNC.RECONVERGENT B1 ;  /* 0x0000000000017941 */ /* 0x001fea0003800200 */
.L_x_86:
[----:B------:R-:W-:-:S07]  /*0660*/  VIADD R0, R0, 0x1 ;  /* 0x0000000100007836 */ /* 0x000fce0000000000 */
.L_x_85:
[----:B0-----:R-:W-:Y:S05]  /*0670*/  BSYNC.RECONVERGENT B0 ;  /* 0x0000000000007941 */ /* 0x001fea0003800200 */
.L_x_84:
[----:B------:R-:W0:Y:S01]  /*0680*/  LDCU.64 UR6, c[0x4][0x8] ;  /* 0x01000100ff0677ac */ /* 0x000e220008000a00 */
[----:B------:R-:W-:-:S05]  /*0690*/  IMAD.SHL.U32 R8, R0, 0x40, RZ ;  /* 0x0000004000087824 */ /* 0x000fca00078e00ff */
[----:B------:R-:W-:-:S04]  /*06a0*/  LOP3.LUT R8, R8, 0x40, RZ, 0xc0, !PT ;  /* 0x0000004008087812 */ /* 0x000fc800078ec0ff */
[----:B0-----:R-:W-:-:S05]  /*06b0*/  IADD3 R22, P0, PT, R8, UR6, RZ ;  /* 0x0000000608167c10 */ /* 0x001fca000ff1e0ff */
[----:B------:R-:W-:-:S05]  /*06c0*/  IMAD.X R23, RZ, RZ, UR7, P0 ;  /* 0x00000007ff177e24 */ /* 0x000fca00080e06ff */
[----:B------:R-:W2:Y:S04]  /*06d0*/  LDG.E.128.CONSTANT R8, desc[UR4][R22.64] ;  /* 0x0000000416087981 */ /* 0x000ea8000c1e9d00 */
[----:B------:R-:W3:Y:S04]  /*06e0*/  LDG.E.128.CONSTANT R12, desc[UR4][R22.64+0x10] ;  /* 0x00001004160c7981 */ /* 0x000ee8000c1e9d00 */
[----:B------:R-:W4:Y:S01]  /*06f0*/  LDG.E.128.CONSTANT R16, desc[UR4][R22.64+0x20] ;  /* 0x0000200416107981 */ /* 0x000f22000c1e9d00 */
[----:B------:R-:W-:Y:S01]  /*0700*/  LOP3.LUT R20, R0, 0x1, RZ, 0xc0, !PT ;  /* 0x0000000100147812 */ /* 0x000fe200078ec0ff */
[----:B------:R-:W-:Y:S01]  /*0710*/  IMAD.MOV.U32 R24, RZ, RZ, 0x20fd8164 ;  /* 0x20fd8164ff187424 */ /* 0x000fe200078e00ff */
[----:B------:R-:W-:Y:S01]  /*0720*/  DSETP.NEU.AND P1, PT, |R2|, +INF , PT ;  /* 0x7ff000000200742a */ /* 0x000fe20003f2d200 */
[----:B------:R-:W-:Y:S01]  /*0730*/  IMAD.MOV.U32 R25, RZ, RZ, 0x3da8ff83 ;  /* 0x3da8ff83ff197424 */ /* 0x000fe200078e00ff */
[----:B------:R-:W-:Y:S01]  /*0740*/  ISETP.NE.U32.AND P0, PT, R20, 0x1, PT ;  /* 0x000000011400780c */ /* 0x000fe20003f05070 */
[----:B------:R-:W-:Y:S01]  /*0750*/  DMUL R20, R6, R6 ;  /* 0x0000000606147228 */ /* 0x000fe20000000000 */
[----:B------:R-:W-:Y:S02]  /*0760*/  BSSY.RECONVERGENT B0, `(.L_x_88) ;  /* 0x000002b000007945 */ /* 0x000fe40003800200 */
[----:B------:R-:W-:-:S02]  /*0770*/  FSEL R24, R24, -8.06006814911005101289e+34, !P0 ;  /* 0xf9785eba18187808 */ /* 0x000fc40004000000 */
        /* <DEDUP_REMOVED lines=8> */
[----:B------:R-:W-:-:S10]  /*0800*/  DFMA R8, R20, R8, 1 ;  /* 0x3ff000001408742b */ /* 0x000fd40000000008 */
[----:B------:R-:W-:Y:S02]  /*0810*/  FSEL R10, R8, R6, !P0 ;  /* 0x00000006080a7208 */ /* 0x000fe40004000000 */
[----:B------:R-:W-:Y:S01]  /*0820*/  FSEL R11, R9, R7, !P0 ;  /* 0x00000007090b7208 */ /* 0x000fe20004000000 */
[----:B------:R-:W-:Y:S01]  /*0830*/  @!P1 DMUL R6, RZ, R2 ;  /* 0x00000002ff069228 */ /* 0x000fe20000000000 */
        /* <DEDUP_REMOVED lines=25> */
[----:B------:R-:W-:Y:S05]  /*09d0*/  CALL.REL.NOINC `($_Z14fft_kernel_rowP7double2iiii$__internal_trig_reduction_slowpathd) ;  /* 0x0000000800387944 */ /* 0x000fea0003c00000 */
[----:B------:R-:W-:Y:S02]  /*09e0*/  IMAD.MOV.U32 R0, RZ, RZ, R8 ;  /* 0x000000ffff007224 */ /* 0x000fe400078e0008 */
[----:B------:R-:W-:Y:S02]  /*09f0*/  IMAD.MOV.U32 R6, RZ, RZ, R10 ;  /* 0x000000ffff067224 */ /* 0x000fe400078e000a */
[----:B------:R-:W-:-:S07]  /*0a00*/  IMAD.MOV.U32 R7, RZ, RZ, R11 ;  /* 0x000000ffff077224 */ /* 0x000fce00078e000b */
.L_x_89:
[----:B------:R-:W-:Y:S05]  /*0a10*/  BSYNC.RECONVERGENT B0 ;  /* 0x0000000000007941 */ /* 0x000fea0003800200 */
.L_x_88:
[----:B------:R-:W0:Y:S01]  /*0a20*/  LDCU.64 UR6, c[0x4][0x8] ;  /* 0x01000100ff0677ac */ /* 0x000e220008000a00 */
[----:B------:R-:W-:Y:S01]  /*0a30*/  IMAD.SHL.U32 R2, R0, 0x40, RZ ;  /* 0x0000004000027824 */ /* 0x000fe200078e00ff */
[----:B------:R-:W1:Y:S04]  /*0a40*/  LDC.64 R14, c[0x0][0x380] ;  /* 0x0000e000ff0e7b82 */ /* 0x000e680000000a00 */
[----:B------:R-:W-:-:S04]  /*0a50*/  LOP3.LUT R2, R2, 0x40, RZ, 0xc0, !PT ;  /* 0x0000004002027812 */ /* 0x000fc800078ec0ff */
[----:B0-----:R-:W-:-:S05]  /*0a60*/  IADD3 R26, P0, PT, R2, UR6, RZ ;  /* 0x00000006021a7c10 */ /* 0x001fca000ff1e0ff */
[----:B------:R-:W-:-:S05]  /*0a70*/  IMAD.X R27, RZ, RZ, UR7, P0 ;  /* 0x00000007ff1b7e24 */ /* 0x000fca00080e06ff */
[----:B------:R-:W2:Y:S04]  /*0a80*/  LDG.E.128.CONSTANT R8, desc[UR4][R26.64] ;  /* 0x000000041a087981 */ /* 0x000ea8000c1e9d00 */
[----:B------:R-:W3:Y:S04]  /*0a90*/  LDG.E.128.CONSTANT R16, desc[UR4][R26.64+0x10] ;  /* 0x000010041a107981 */ /* 0x000ee8000c1e9d00 */
[----:B------:R0:W4:Y:S01]  /*0aa0*/  LDG.E.128.CONSTANT R20, desc[UR4][R26.64+0x20] ;  /* 0x000020041a147981 */ /* 0x000122000c1e9d00 */
[----:B------:R-:W-:Y:S01]  /*0ab0*/  LOP3.LUT R2, R0, 0x1, RZ, 0xc0, !PT ;  /* 0x0000000100027812 */ /* 0x000fe200078ec0ff */
[----:B------:R-:W-:-:S02]  /*0ac0*/  IMAD.MOV.U32 R24, RZ, RZ, 0x20fd8164 ;  /* 0x20fd8164ff187424 */ /* 0x000fc400078e00ff */
[----:B------:R-:W-:Y:S01]  /*0ad0*/  IMAD.MOV.U32 R25, RZ, RZ, 0x3da8ff83 ;  /* 0x3da8ff83ff197424 */ /* 0x000fe200078e00ff */
[----:B------:R-:W-:Y:S01]  /*0ae0*/  ISETP.NE.U32.AND P0, PT, R2, 0x1, PT ;  /* 0x000000010200780c */ /* 0x000fe20003f05070 */
[----:B------:R-:W-:Y:S01]  /*0af0*/  DMUL R2, R6, R6 ;  /* 0x0000000606027228 */ /* 0x000fe20000000000 */
[----:B------:R-:W-:Y:S02]  /*0b00*/  IMAD.IADD R29, R4, 0x1, R5 ;  /* 0x00000001041d7824 */ /* 0x000fe400078e0205 */
[----:B------:R-:W-:Y:S02]  /*0b10*/  FSEL R24, R24, -8.06006814911005101289e+34, !P0 ;  /* 0xf9785eba18187808 */ /* 0x000fe40004000000 */
[----:B------:R-:W-:-:S06]  /*0b20*/  FSEL R25, -R25, 0.11223486810922622681, !P0 ;  /* 0x3de5db6519197808 */ /* 0x000fcc0004000100 */
[----:B--2---:R-:W-:Y:S01]  /*0b30*/  DFMA R8, R2, R24, R8 ;  /* 0x000000180208722b */ /* 0x004fe20000000008 */
[----:B-1----:R-:W-:-:S07]  /*0b40*/  IMAD.WIDE R24, R29, 0x10, R14 ;  /* 0x000000101d187825 */ /* 0x002fce00078e020e */
[----:B0-----:R-:W-:Y:S02]  /*0b50*/  DFMA R26, R2, R8, R10 ;  /* 0x00000008021a722b */ /* 0x001fe4000000000a */
[----:B------:R-:W2:Y:S01]  /*0b60*/  LDG.E.128 R8, desc[UR4][R24.64] ;  /* 0x0000000418087981 */ /* 0x000ea2000c1e1d00 */
[----:B------:R-:W-:-:S05]  /*0b70*/  IMAD.WIDE R14, R5, 0x10, R14 ;  /* 0x00000010050e7825 */ /* 0x000fca00078e020e */
[----:B---3--:R-:W-:-:S08]  /*0b80*/  DFMA R16, R2, R26, R16 ;  /* 0x0000001a0210722b */ /* 0x008fd00000000010 */
[C---:B------:R-:W-:Y:S02]  /*0b90*/  DFMA R4, R2.reuse, R16, R18 ;  /* 0x000000100204722b */ /* 0x040fe40000000012 */
[----:B------:R-:W3:Y:S06]  /*0ba0*/  LDG.E.128 R16, desc[UR4][R14.64] ;  /* 0x000000040e107981 */ /* 0x000eec000c1e1d00 */
[----:B----4-:R-:W-:-:S08]  /*0bb0*/  DFMA R4, R2, R4, R20 ;  /* 0x000000040204722b */ /* 0x010fd00000000014 */
[----:B------:R-:W-:-:S08]  /*0bc0*/  DFMA R4, R2, R4, R22 ;  /* 0x000000040204722b */ /* 0x000fd00000000016 */
[----:B------:R-:W-:Y:S02]  /*0bd0*/  DFMA R6, R4, R6, R6 ;  /* 0x000000060406722b */ /* 0x000fe40000000006 */
[----:B------:R-:W-:-:S10]  /*0be0*/  DFMA R2, R2, R4, 1 ;  /* 0x3ff000000202742b */ /* 0x000fd40000000004 */
[----:B------:R-:W-:Y:S02]  /*0bf0*/  FSEL R4, R2, R6, !P0 ;  /* 0x0000000602047208 */ /* 0x000fe40004000000 */
[----:B------:R-:W-:Y:S02]  /*0c00*/  FSEL R5, R3, R7, !P0 ;  /* 0x0000000703057208 */ /* 0x000fe40004000000 */
[----:B------:R-:W-:-:S04]  /*0c10*/  LOP3.LUT P0, RZ, R0, 0x2, RZ, 0xc0, !PT ;  /* 0x0000000200ff7812 */ /* 0x000fc8000780c0ff */
[----:B------:R-:W-:-:S10]  /*0c20*/  DADD R2, RZ, -R4 ;  /* 0x00000000ff027229 */ /* 0x000fd40000000804 */
[----:B------:R-:W-:Y:S02]  /*0c30*/  FSEL R2, R4, R2, !P0 ;  /* 0x0000000204027208 */ /* 0x000fe40004000000 */
[----:B------:R-:W-:-:S06]  /*0c40*/  FSEL R3, R5, R3, !P0 ;  /* 0x0000000305037208 */ /* 0x000fcc0004000000 */
[C---:B--2---:R-:W-:Y:S02]  /*0c50*/  DMUL R4, R2.reuse, R10 ;  /* 0x0000000a02047228 */ /* 0x044fe40000000000 */
[----:B------:R-:W-:-:S06]  /*0c60*/  DMUL R2, R2, R8 ;  /* 0x0000000802027228 */ /* 0x000fcc0000000000 */
[C---:B------:R-:W-:Y:S02]  /*0c70*/  DFMA R8, R12.reuse, R8, -R4 ;  /* 0x000000080c08722b */ /* 0x040fe40000000804 */
[----:B------:R-:W-:-:S06]  /*0c80*/  DFMA R2, R12, R10, R2 ;  /* 0x0000000a0c02722b */ /* 0x000fcc0000000002 */
[----:B---3--:R-:W-:Y:S02]  /*0c90*/  DADD R4, R8, R16 ;  /* 0x0000000008047229 */ /* 0x008fe40000000010 */
[----:B------:R-:W-:Y:S02]  /*0ca0*/  DADD R6, R2, R18 ;  /* 0x0000000002067229 */ /* 0x000fe40000000012 */
[----:B------:R-:W-:Y:S02]  /*0cb0*/  DADD R16, -R8, R16 ;  /* 0x0000000008107229 */ /* 0x000fe40000000110 */
[----:B------:R-:W-:-:S03]  /*0cc0*/  DADD R18, -R2, R18 ;  /* 0x0000000002127229 */ /* 0x000fc60000000112 */
[----:B------:R-:W-:Y:S04]  /*0cd0*/  STG.E.128 desc[UR4][R14.64], R4 ;  /* 0x000000040e007986 */ /* 0x000fe8000c101d04 */
[----:B------:R-:W-:Y:S01]  /*0ce0*/  STG.E.128 desc[UR4][R24.64], R16 ;  /* 0x0000001018007986 */ /* 0x000fe2000c101d04 */
[----:B------:R-:W-:Y:S05]  /*0cf0*/  EXIT ;  /* 0x000000000000794d */ /* 0x000fea0003800000 */
        .weak           $__internal_5_$__cuda_sm20_div_rn_f64_full
        .type           $__internal_5_$__cuda_sm20_div_rn_f64_full,@function
        .size           $__internal_5_$__cuda_sm20_div_rn_f64_full,($_Z14fft_kernel_rowP7double2iiii$__internal_trig_reduction_slowpathd - $__internal_5_$__cuda_sm20_div_rn_f64_full)
$__internal_5_$__cuda_sm20_div_rn_f64_full:
        /* <DEDUP_REMOVED lines=8> */
[----:B------:R-:W-:-:S04]  /*0d80*/  @!P0 DMUL R2, R6, 8.98846567431157953865e+307 ;  /* 0x7fe0000006028828 */ /* 0x000fc80000000000 */
[----:B------:R-:W-:Y:S01]  /*0d90*/  @!P2 LOP3.LUT R13, R7, 0x7ff00000, RZ, 0xc0, !PT ;  /* 0x7ff00000070da812 */ /* 0x000fe200078ec0ff */
[----:B------:R-:W-:Y:S01]  /*0da0*/  @!P2 IMAD.MOV.U32 R18, RZ, RZ, RZ ;  /* 0x000000ffff12a224 */ /* 0x000fe200078e00ff */
[----:B------:R-:W0:Y:S02]  /*0db0*/  MUFU.RCP64H R11, R3 ;  /* 0x00000003000b7308 */ /* 0x000e240000001800 */
[----:B------:R-:W-:Y:S01]  /*0dc0*/  @!P2 ISETP.GE.U32.AND P3, PT, R12, R13, PT ;  /* 0x0000000d0c00a20c */ /* 0x000fe20003f66070 */
[----:B------:R-:W-:-:S05]  /*0dd0*/  IMAD.MOV.U32 R13, RZ, RZ, 0x1ca00000 ;  /* 0x1ca00000ff0d7424 */ /* 0x000fca00078e00ff */
[----:B------:R-:W-:-:S04]  /*0de0*/  @!P2 SEL R19, R13, 0x63400000, !P3 ;  /* 0x634000000d13a807 */ /* 0x000fc80005800000 */
[----:B------:R-:W-:-:S04]  /*0df0*/  @!P2 LOP3.LUT R19, R19, 0x80000000, R9, 0xf8, !PT ;  /* 0x800000001313a812 */ /* 0x000fc800078ef809 */
[----:B------:R-:W-:Y:S01]  /*0e00*/  @!P2 LOP3.LUT R19, R19, 0x100000, RZ, 0xfc, !PT ;  /* 0x001000001313a812 */ /* 0x000fe200078efcff */
[----:B0-----:R-:W-:-:S08]  /*0e10*/  DFMA R14, R10, -R2, 1 ;  /* 0x3ff000000a0e742b */ /* 0x001fd00000000802 */
[----:B------:R-:W-:Y:S01]  /*0e20*/  DFMA R16, R14, R14, R14 ;  /* 0x0000000e0e10722b */ /* 0x000fe2000000000e */
[----:B------:R-:W-:-:S04]  /*0e30*/  LOP3.LUT R15, R7, 0x7ff00000, RZ, 0xc0, !PT ;  /* 0x7ff00000070f7812 */ /* 0x000fc800078ec0ff */
[----:B------:R-:W-:-:S03]  /*0e40*/  ISETP.GE.U32.AND P1, PT, R12, R15, PT ;  /* 0x0000000f0c00720c */ /* 0x000fc60003f26070 */
[----:B------:R-:W-:Y:S01]  /*0e50*/  DFMA R16, R10, R16, R10 ;  /* 0x000000100a10722b */ /* 0x000fe2000000000a */
[----:B------:R-:W-:Y:S01]  /*0e60*/  SEL R11, R13, 0x63400000, !P1 ;  /* 0x634000000d0b7807 */ /* 0x000fe20004800000 */
[----:B------:R-:W-:-:S03]  /*0e70*/  IMAD.MOV.U32 R10, RZ, RZ, R8 ;  /* 0x000000ffff0a7224 */ /* 0x000fc600078e0008 */
[----:B------:R-:W-:-:S03]  /*0e80*/  LOP3.LUT R11, R11, 0x800fffff, R9, 0xf8, !PT ;  /* 0x800fffff0b0b7812 */ /* 0x000fc600078ef809 */
[----:B------:R-:W-:-:S03]  /*0e90*/  DFMA R20, R16, -R2, 1 ;  /* 0x3ff000001014742b */ /* 0x000fc60000000802 */
[----:B------:R-:W-:-:S05]  /*0ea0*/  @!P2 DFMA R10, R10, 2, -R18 ;  /* 0x400000000a0aa82b */ /* 0x000fca0000000812 */
[----:B------:R-:W-:Y:S01]  /*0eb0*/  DFMA R16, R16, R20, R16 ;  /* 0x000000141010722b */ /* 0x000fe20000000010 */
[----:B------:R-:W-:Y:S02]  /*0ec0*/  IMAD.MOV.U32 R21, RZ, RZ, R12 ;  /* 0x000000ffff157224 */ /* 0x000fe400078e000c */
[----:B------:R-:W-:Y:S01]  /*0ed0*/  IMAD.MOV.U32 R20, RZ, RZ, R15 ;  /* 0x000000ffff147224 */ /* 0x000fe200078e000f */
[----:B------:R-:W-:Y:S02]  /*0ee0*/  @!P0 LOP3.LUT R20, R3, 0x7ff00000, RZ, 0xc0, !PT ;  /* 0x7ff0000003148812 */ /* 0x000fe400078ec0ff */
[----:B------:R-:W-:Y:S02]  /*0ef0*/  @!P2 LOP3.LUT R21, R11, 0x7ff00000, RZ, 0xc0, !PT ;  /* 0x7ff000000b15a812 */ /* 0x000fe400078ec0ff */
[----:B------:R-:W-:Y:S01]  /*0f00*/  DMUL R18, R16, R10 ;  /* 0x0000000a10127228 */ /* 0x000fe20000000000 */
[----:B------:R-:W-:Y:S02]  /*0f10*/  VIADD R23, R20, 0xffffffff ;  /* 0xffffffff14177836 */ /* 0x000fe40000000000 */
[----:B------:R-:W-:-:S05]  /*0f20*/  VIADD R22, R21, 0xffffffff ;  /* 0xffffffff15167836 */ /* 0x000fca0000000000 */
        /* <DEDUP_REMOVED lines=32> */
.L_x_91:
        /* <DEDUP_REMOVED lines=16> */
.L_x_94:
[----:B------:R-:W-:Y:S01]  /*1230*/  LOP3.LUT R13, R7, 0x80000, RZ, 0xfc, !PT ;  /* 0x00080000070d7812 */ /* 0x000fe200078efcff */
[----:B------:R-:W-:Y:S01]  /*1240*/  IMAD.MOV.U32 R12, RZ, RZ, R6 ;  /* 0x000000ffff0c7224 */ /* 0x000fe200078e0006 */
[----:B------:R-:W-:Y:S06]  /*1250*/  BRA `(.L_x_92) ;  /* 0x0000000000087947 */ /* 0x000fec0003800000 */
.L_x_93:
[----:B------:R-:W-:Y:S01]  /*1260*/  LOP3.LUT R13, R9, 0x80000, RZ, 0xfc, !PT ;  /* 0x00080000090d7812 */ /* 0x000fe200078efcff */
[----:B------:R-:W-:-:S07]  /*1270*/  IMAD.MOV.U32 R12, RZ, RZ, R8 ;  /* 0x000000ffff0c7224 */ /* 0x000fce00078e0008 */
.L_x_92:
[----:B------:R-:W-:Y:S05]  /*1280*/  BSYNC.RECONVERGENT B1 ;  /* 0x0000000000017941 */ /* 0x000fea0003800200 */
.L_x_90:
[----:B------:R-:W-:Y:S02]  /*1290*/  IMAD.MOV.U32 R2, RZ, RZ, R0 ;  /* 0x000000ffff027224 */ /* 0x000fe400078e0000 */
[----:B------:R-:W-:-:S04]  /*12a0*/  IMAD.MOV.U32 R3, RZ, RZ, 0x0 ;  /* 0x00000000ff037424 */ /* 0x000fc800078e00ff */
[----:B------:R-:W-:Y:S05]  /*12b0*/  RET.REL.NODEC R2 `(_Z14fft_kernel_rowP7double2iiii) ;  /* 0xffffffec02507950 */ /* 0x000fea0003c3ffff */
        .type           $_Z14fft_kernel_rowP7double2iiii$__internal_trig_reduction_slowpathd,@function
        .size           $_Z14fft_kernel_rowP7double2iiii$__internal_trig_reduction_slowpathd,(.L_x_122 - $_Z14fft_kernel_rowP7double2iiii$__internal_trig_reduction_slowpathd)
$_Z14fft_kernel_rowP7double2iiii$__internal_trig_reduction_slowpathd:
        /* <DEDUP_REMOVED lines=24> */
.L_x_99:
        /* <DEDUP_REMOVED lines=29> */
.L_x_98:
[----:B------:R-:W-:-:S07]  /*1610*/  IMAD.MOV.U32 R23, RZ, RZ, R9 ;  /* 0x000000ffff177224 */ /* 0x000fce00078e0009 */
.L_x_97:
[----:B------:R-:W-:Y:S05]  /*1620*/  BSYNC.RECONVERGENT B2 ;  /* 0x0000000000027941 */ /* 0x000fea0003800200 */
.L_x_96:
        /* <DEDUP_REMOVED lines=11> */
[----:B---3--:R-:W-:Y:S02]  /*16e0*/  @P0 SHF.L.U32 R19, R10, R21, RZ ;  /* 0x000000150a130219 */ /* 0x008fe400000006ff */
[----:B------:R-:W-:Y:S02]  /*16f0*/  @P0 SHF.R.U64 R14, R14, R7, R18 ;  /* 0x000000070e0e0219 */ /* 0x000fe40000001212 */
[--C-:B------:R-:W-:Y:S02]  /*1700*/  @P0 SHF.R.U32.HI R24, RZ, 0x1, R11.reuse ;  /* 0x00000001ff180819 */ /* 0x100fe4000001160b */
[C-C-:B------:R-:W-:Y:S02]  /*1710*/  @P0 SHF.R.U64 R22, R10.reuse, 0x1, R11.reuse ;  /* 0x000000010a160819 */ /* 0x140fe4000000120b */
[----:B------:R-:W-:-:S02]  /*1720*/  @P0 SHF.L.U64.HI R20, R10, R21, R11 ;  /* 0x000000150a140219 */ /* 0x000fc4000001020b */
[----:B0-----:R-:W-:Y:S02]  /*1730*/  @P0 SHF.R.U32.HI R15, RZ, R7, R18 ;  /* 0x00000007ff0f0219 */ /* 0x001fe40000011612 */
[----:B------:R-:W-:Y:S02]  /*1740*/  @P0 LOP3.LUT R10, R19, R14, RZ, 0xfc, !PT ;  /* 0x0000000e130a0212 */ /* 0x000fe400078efcff */
[----:B----4-:R-:W-:Y:S02]  /*1750*/  @P0 SHF.L.U32 R16, R8, R21, RZ ;  /* 0x0000001508100219 */ /* 0x010fe400000006ff */
[----:B------:R-:W-:Y:S01]  /*1760*/  @P0 SHF.R.U64 R17, R22, R7, R24 ;  /* 0x0000000716110219 */ /* 0x000fe20000001218 */
[----:B------:R-:W-:Y:S01]  /*1770*/  IMAD.SHL.U32 R14, R10, 0x4, RZ ;  /* 0x000000040a0e7824 */ /* 0x000fe200078e00ff */
[----:B------:R-:W-:Y:S02]  /*1780*/  @P0 LOP3.LUT R11, R20, R15, RZ, 0xfc, !PT ;  /* 0x0000000f140b0212 */ /* 0x000fe400078efcff */
[----:B------:R-:W-:-:S02]  /*1790*/  @P0 SHF.L.U64.HI R20, R8, R21, R9 ;  /* 0x0000001508140219 */ /* 0x000fc40000010209 */
[----:B------:R-:W-:Y:S02]  /*17a0*/  @P0 SHF.R.U32.HI R7, RZ, R7, R24 ;  /* 0x00000007ff070219 */ /* 0x000fe40000011618 */
[----:B------:R-:W-:Y:S02]  /*17b0*/  @P0 LOP3.LUT R8, R16, R17, RZ, 0xfc, !PT ;  /* 0x0000001110080212 */ /* 0x000fe400078efcff */
        /* <DEDUP_REMOVED lines=35> */
.L_x_101:
[----:B------:R-:W-:Y:S05]  /*19f0*/  BSYNC.RECONVERGENT B2 ;  /* 0x0000000000027941 */ /* 0x000fea0003800200 */
.L_x_100:
        /* <DEDUP_REMOVED lines=26> */
[----:B------:R-:W-:-:S04]  /*1ba0*/  SHF.R.U64 R7, R7, 0xa, R14 ;  /* 0x0000000a07077819 */ /* 0x000fc8000000120e */
[----:B------:R-:W-:-:S03]  /*1bb0*/  IADD3 R7, P2, PT, R7, 0x1, RZ ;  /* 0x0000000107077810 */ /* 0x000fc60007f5e0ff */
[----:B------:R-:W-:Y:S01]  /*1bc0*/  @P1 IMAD.MOV R8, RZ, RZ, -R8 ;  /* 0x000000ffff081224 */ /* 0x000fe200078e0a08 */
[----:B------:R-:W-:-:S04]  /*1bd0*/  LEA.HI.X R14, R14, RZ, RZ, 0x16, P2 ;  /* 0x000000ff0e0e7211 */ /* 0x000fc800010fb4ff */
[--C-:B------:R-:W-:Y:S01]  /*1be0*/  SHF.R.U64 R10, R7, 0x1, R14.reuse ;  /* 0x00000001070a7819 */ /* 0x100fe2000000120e */
[----:B------:R-:W-:Y:S01]  /*1bf0*/  IMAD.SHL.U32 R7, R11, 0x100000, RZ ;  /* 0x001000000b077824 */ /* 0x000fe200078e00ff */
[----:B------:R-:W-:Y:S02]  /*1c00*/  SHF.R.U32.HI R14, RZ, 0x1, R14 ;  /* 0x00000001ff0e7819 */ /* 0x000fe4000001160e */
[----:B------:R-:W-:-:S04]  /*1c10*/  IADD3 R10, P2, P3, RZ, RZ, R10 ;  /* 0x000000ffff0a7210 */ /* 0x000fc80007b5e00a */
[----:B------:R-:W-:-:S04]  /*1c20*/  IADD3.X R7, PT, PT, R7, 0x3fe00000, R14, P2, P3 ;  /* 0x3fe0000007077810 */ /* 0x000fc800017e640e */
[----:B------:R-:W-:-:S07]  /*1c30*/  LOP3.LUT R11, R7, R6, RZ, 0xfc, !PT ;  /* 0x00000006070b7212 */ /* 0x000fce00078efcff */
.L_x_95:
[----:B------:R-:W-:Y:S02]  /*1c40*/  IMAD.MOV.U32 R6, RZ, RZ, R0 ;  /* 0x000000ffff067224 */ /* 0x000fe400078e0000 */
[----:B------:R-:W-:-:S04]  /*1c50*/  IMAD.MOV.U32 R7, RZ, RZ, 0x0 ;  /* 0x00000000ff077424 */ /* 0x000fc800078e00ff */
[----:B------:R-:W-:Y:S05]  /*1c60*/  RET.REL.NODEC R6 `(_Z14fft_kernel_rowP7double2iiii) ;  /* 0xffffffe006e47950 */ /* 0x000fea0003c3ffff */
.L_x_102:
        /* <DEDUP_REMOVED lines=9> */
.L_x_122:


//--------------------- .text._Z31bit_reversal_reorder_kernel_allP7double2S0_Piii --------------------------
	.section	.text._Z31bit_reversal_reorder_kernel_allP7double2S0_Piii,"ax",@progbits
	.align	128
        .global         _Z31bit_reversal_reorder_kernel_allP7double2S0_Piii
        .type           _Z31bit_reversal_reorder_kernel_allP7double2S0_Piii,@function
        .size           _Z31bit_reversal_reorder_kernel_allP7double2S0_Piii,(.L_x_131 - _Z31bit_reversal_reorder_kernel_allP7double2S0_Piii)
        .other          _Z31bit_reversal_reorder_kernel_allP7double2S0_Piii,@"STO_CUDA_ENTRY STV_DEFAULT"
_Z31bit_reversal_reorder_kernel_allP7double2S0_Piii:
.text._Z31bit_reversal_reorder_kernel_allP7double2S0_Piii:
[----:B------:R-:W-:Y:S01]  /*0000*/  LDC R1, c[0x0][0x37c] ;  /* 0x0000df00ff017b82 */ /* 0x000fe20000000800 */
[----:B------:R-:W0:Y:S07]  /*0010*/  LDCU UR5, c[0x0][0x360] ;  /* 0x00006c00ff0577ac */ /* 0x000e2e0008000800 */
[----:B------:R-:W1:Y:S01]  /*0020*/  LDC R5, c[0x0][0x374] ;  /* 0x0000dd00ff057b82 */ /* 0x000e620000000800 */
[----:B------:R-:W2:Y:S07]  /*0030*/  S2R R4, SR_TID.X ;  /* 0x0000000000047919 */ /* 0x000eae0000002100 */
[----:B------:R-:W3:Y:S08]  /*0040*/  LDC.64 R2, c[0x0][0x398] ;  /* 0x0000e600ff027b82 */ /* 0x000ef00000000a00 */
[----:B------:R-:W0:Y:S01]  /*0050*/  S2UR UR4, SR_CTAID.X ;  /* 0x00000000000479c3 */ /* 0x000e220000002500 */
[----:B-1----:R-:W1:Y:S08]  /*0060*/  I2F.U32.RP R0, R5 ;  /* 0x0000000500007306 */ /* 0x002e700000209000 */
[----:B-1----:R-:W1:Y:S01]  /*0070*/  MUFU.RCP R0, R0 ;  /* 0x0000000000007308 */ /* 0x002e620000001000 */
[----:B0-----:R-:W-:Y:S01]  /*0080*/  UIMAD UR4, UR4, UR5, URZ ;  /* 0x00000005040472a4 */ /* 0x001fe2000f8e02ff */
[----:B-1----:R-:W-:-:S02]  /*0090*/  IADD3 R6, PT, PT, R0, 0xffffffe, RZ ;  /* 0x0ffffffe00067810 */ /* 0x002fc40007ffe0ff */
[----:B---3--:R-:W-:-:S04]  /*00a0*/  IADD3 R0, PT, PT, R5, -0x1, R3 ;  /* 0xffffffff05007810 */ /* 0x008fc80007ffe003 */
[----:B------:R0:W1:Y:S02]  /*00b0*/  F2I.FTZ.U32.TRUNC.NTZ R7, R6 ;  /* 0x0000000600077305 */ /* 0x000064000021f000 */
[----:B0-----:R-:W-:Y:S01]  /*00c0*/  HFMA2 R6, -RZ, RZ, 0, 0 ;  /* 0x00000000ff067431 */ /* 0x001fe200000001ff */
[----:B-1----:R-:W-:-:S05]  /*00d0*/  IADD3 R8, PT, PT, RZ, -R7, RZ ;  /* 0x80000007ff087210 */ /* 0x002fca0007ffe0ff */
[----:B------:R-:W-:-:S04]  /*00e0*/  IMAD R9, R8, R5, RZ ;  /* 0x0000000508097224 */ /* 0x000fc800078e02ff */
[----:B------:R-:W-:Y:S01]  /*00f0*/  IMAD.HI.U32 R7, R7, R9, R6 ;  /* 0x0000000907077227 */ /* 0x000fe200078e0006 */
[----:B--2---:R-:W-:-:S04]  /*0100*/  IADD3 R9, PT, PT, R4, UR4, RZ ;  /* 0x0000000404097c10 */ /* 0x004fc8000fffe0ff */
[----:B------:R-:W-:Y:S01]  /*0110*/  ISETP.GE.AND P1, PT, R9, R2, PT ;  /* 0x000000020900720c */ /* 0x000fe20003f26270 */
[----:B------:R-:W-:-:S05]  /*0120*/  IMAD.HI.U32 R8, R7, R0, RZ ;  /* 0x0000000007087227 */ /* 0x000fca00078e00ff */
[----:B------:R-:W-:-:S05]  /*0130*/  IADD3 R6, PT, PT, -R8, RZ, RZ ;  /* 0x000000ff08067210 */ /* 0x000fca0007ffe1ff */
[----:B------:R-:W-:-:S05]  /*0140*/  IMAD R0, R5, R6, R0 ;  /* 0x0000000605007224 */ /* 0x000fca00078e0200 */
[----:B------:R-:W-:-:S13]  /*0150*/  ISETP.GE.U32.AND P0, PT, R0, R5, PT ;  /* 0x000000050000720c */ /* 0x000fda0003f06070 */
[----:B------:R-:W-:Y:S01]  /*0160*/  @P0 IADD3 R0, PT, PT, R0, -R5, RZ ;  /* 0x8000000500000210 */ /* 0x000fe20007ffe0ff */
[----:B------:R-:W-:Y:S06]  /*0170*/  @P1 EXIT ;  /* 0x000000000000194d */ /* 0x000fec0003800000 */
[----:B------:R-:W0:Y:S01]  /*0180*/  S2UR UR5, SR_CTAID.Y ;  /* 0x00000000000579c3 */ /* 0x000e220000002600 */
[----:B------:R-:W-:Y:S02]  /*0190*/  ISETP.GE.U32.AND P1, PT, R0, R5, PT ;  /* 0x000000050000720c */ /* 0x000fe40003f26070 */
[----:B------:R-:W-:Y:S02]  /*01a0*/  ISETP.NE.U32.AND P2, PT, R5, RZ, PT ;  /* 0x000000ff0500720c */ /* 0x000fe40003f45070 */
[----:B------:R-:W-:-:S09]  /*01b0*/  @P0 IADD3 R8, PT, PT, R8, 0x1, RZ ;  /* 0x0000000108080810 */ /* 0x000fd20007ffe0ff */
[----:B------:R-:W-:Y:S02]  /*01c0*/  @P1 IADD3 R8, PT, PT, R8, 0x1, RZ ;  /* 0x0000000108081810 */ /* 0x000fe40007ffe0ff */
[----:B------:R-:W-:-:S05]  /*01d0*/  @!P2 LOP3.LUT R8, RZ, R5, RZ, 0x33, !PT ;  /* 0x00000005ff08a212 */ /* 0x000fca00078e33ff */
[----:B0-----:R-:W-:-:S05]  /*01e0*/  IMAD R15, R8, UR5, RZ ;  /* 0x00000005080f7c24 */ /* 0x001fca000f8e02ff */
[----:B------:R-:W-:-:S04]  /*01f0*/  VIADDMNMX R0, R15, R8, R3, PT ;  /* 0x000000080f007246 */ /* 0x000fc80003800103 */
[----:B------:R-:W-:-:S13]  /*0200*/  ISETP.GE.AND P0, PT, R15, R0, PT ;  /* 0x000000000f00720c */ /* 0x000fda0003f06270 */
[----:B------:R-:W-:Y:S05]  /*0210*/  @P0 EXIT ;  /* 0x000000000000094d */ /* 0x000fea0003800000 */
[----:B------:R-:W0:Y:S01]  /*0220*/  LDC.64 R6, c[0x0][0x390] ;  /* 0x0000e400ff067b82 */ /* 0x000e220000000a00 */
[----:B------:R-:W1:Y:S01]  /*0230*/  LDCU.64 UR6, c[0x0][0x358] ;  /* 0x00006b00ff0677ac */ /* 0x000e620008000a00 */
[----:B------:R-:W-:-:S04]  /*0240*/  IADD3 R5, PT, PT, -R15, R0, RZ ;  /* 0x000000000f057210 */ /* 0x000fc80007ffe1ff */
[----:B------:R-:W-:Y:S02]  /*0250*/  LOP3.LUT P0, R14, R5, 0x3, RZ, 0xc0, !PT ;  /* 0x00000003050e7812 */ /* 0x000fe4000780c0ff */
[----:B------:R-:W-:-:S04]  /*0260*/  IADD3 R10, PT, PT, R15, -R0, RZ ;  /* 0x800000000f0a7210 */ /* 0x000fc80007ffe0ff */
[----:B------:R-:W-:Y:S01]  /*0270*/  ISETP.GT.U32.AND P1, PT, R10, -0x4, PT ;  /* 0xfffffffc0a00780c */ /* 0x000fe20003f24070 */
[----:B0-----:R-:W-:-:S05]  /*0280*/  IMAD.WIDE R6, R9, 0x4, R6 ;  /* 0x0000000409067825 */ /* 0x001fca00078e0206 */
[----:B-1----:R0:W5:Y:S01]  /*0290*/  LDG.E R3, desc[UR6][R6.64] ;  /* 0x0000000606037981 */ /* 0x002162000c1e1900 */
[----:B------:R-:W-:Y:S06]  /*02a0*/  @!P0 BRA `(.L_x_103) ;  /* 0x0000000000448947 */ /* 0x000fec0003800000 */
[----:B------:R-:W1:Y:S01]  /*02b0*/  LDC.64 R10, c[0x0][0x380] ;  /* 0x0000e000ff0a7b82 */ /* 0x000e620000000a00 */
[----:B------:R-:W-:Y:S01]  /*02c0*/  IMAD R5, R2, UR5, RZ ;  /* 0x0000000502057c24 */ /* 0x000fe2000f8e02ff */
[----:B------:R-:W-:Y:S02]  /*02d0*/  IADD3 R15, PT, PT, R15, R14, RZ ;  /* 0x0000000e0f0f7210 */ /* 0x000fe40007ffe0ff */
[----:B------:R-:W-:Y:S01]  /*02e0*/  IADD3 R14, PT, PT, -R14, RZ, RZ ;  /* 0x000000ff0e0e7210 */ /* 0x000fe20007ffe1ff */
[CC--:B------:R-:W-:Y:S02]  /*02f0*/  IMAD R4, R8.reuse, R5.reuse, R4 ;  /* 0x0000000508047224 */ /* 0x0c0fe400078e0204 */
[----:B-----5:R-:W-:Y:S01]  /*0300*/  IMAD R21, R8, R5, R3 ;  /* 0x0000000508157224 */ /* 0x020fe200078e0203 */
[----:B------:R-:W2:Y:S02]  /*0310*/  LDC.64 R12, c[0x0][0x388] ;  /* 0x0000e200ff0c7b82 */ /* 0x000ea40000000a00 */
[----:B------:R-:W-:-:S07]  /*0320*/  IADD3 R19, PT, PT, R4, UR4, RZ ;  /* 0x0000000404137c10 */ /* 0x000fce000fffe0ff */
.L_x_104:
[----:B-1-3--:R-:W-:-:S06]  /*0330*/  IMAD.WIDE R4, R19, 0x10, R10 ;  /* 0x0000001013047825 */ /* 0x00afcc00078e020a */
[----:B0-----:R-:W3:Y:S01]  /*0340*/  LDG.E.128 R4, desc[UR6][R4.64] ;  /* 0x0000000604047981 */ /* 0x001ee2000c1e1d00 */
[----:B------:R-:W-:Y:S01]  /*0350*/  IADD3 R14, PT, PT, R14, 0x1, RZ ;  /* 0x000000010e0e7810 */ /* 0x000fe20007ffe0ff */
[----:B--2---:R-:W-:Y:S01]  /*0360*/  IMAD.WIDE R16, R21, 0x10, R12 ;  /* 0x0000001015107825 */ /* 0x004fe200078e020c */
[-C--:B------:R-:W-:Y:S02]  /*0370*/  IADD3 R19, PT, PT, R19, R2.reuse, RZ ;  /* 0x0000000213137210 */ /* 0x080fe40007ffe0ff */
[----:B------:R-:W-:Y:S02]  /*0380*/  ISETP.NE.AND P0, PT, R14, RZ, PT ;  /* 0x000000ff0e00720c */ /* 0x000fe40003f05270 */
[----:B------:R-:W-:Y:S01]  /*0390*/  IADD3 R21, PT, PT, R21, R2, RZ ;  /* 0x0000000215157210 */ /* 0x000fe20007ffe0ff */
[----:B---3--:R3:W-:Y:S10]  /*03a0*/  STG.E.128 desc[UR6][R16.64], R4 ;  /* 0x0000000410007986 */ /* 0x0087f4000c101d06 */
[----:B------:R-:W-:Y:S05]  /*03b0*/  @P0 BRA `(.L_x_104) ;  /* 0xfffffffc00dc0947 */ /* 0x000fea000383ffff */
.L_x_103:
[----:B------:R-:W-:Y:S05]  /*03c0*/  @P1 EXIT ;  /* 0x000000000000194d */ /* 0x000fea0003800000 */
[----:B0--3--:R-:W0:Y:S01]  /*03d0*/  LDC.64 R6, c[0x0][0x380] ;  /* 0x0000e000ff067b82 */ /* 0x009e220000000a00 */
[----:B------:R-:W-:Y:S01]  /*03e0*/  IADD3 R0, PT, PT, -R0, R15, RZ ;  /* 0x0000000f00007210 */ /* 0x000fe20007ffe1ff */
[CC--:B------:R-:W-:Y:S02]  /*03f0*/  IMAD R5, R15.reuse, R2.reuse, R9 ;  /* 0x000000020f057224 */ /* 0x0c0fe400078e0209 */
[----:B-----5:R-:W-:Y:S01]  /*0400*/  IMAD R3, R15, R2, R3 ;  /* 0x000000020f037224 */ /* 0x020fe200078e0203 */
[----:B------:R-:W-:-:S03]  /*0410*/  ISETP.GE.AND P0, PT, R0, RZ, PT ;  /* 0x000000ff0000720c */ /* 0x000fc60003f06270 */
[----:B------:R-:W1:Y:S10]  /*0420*/  LDC.64 R24, c[0x0][0x388] ;  /* 0x0000e200ff187b82 */ /* 0x000e740000000a00 */
[----:B------:R-:W-:Y:S05]  /*0430*/  @P0 BRA `(.L_x_105) ;  /* 0x0000000400fc0947 */ /* 0x000fea0003800000 */
[----:B------:R-:W-:Y:S02]  /*0440*/  IADD3 R4, PT, PT, -R0, RZ, RZ ;  /* 0x000000ff00047210 */ /* 0x000fe40007ffe1ff */
[----:B------:R-:W-:Y:S02]  /*0450*/  PLOP3.LUT P0, PT, PT, PT, PT, 0x80, 0x8 ;  /* 0x000000000008781c */ /* 0x000fe40003f0f070 */
[----:B------:R-:W-:-:S13]  /*0460*/  ISETP.GT.AND P1, PT, R4, 0xc, PT ;  /* 0x0000000c0400780c */ /* 0x000fda0003f24270 */
[----:B------:R-:W-:Y:S05]  /*0470*/  @!P1 BRA `(.L_x_106) ;  /* 0x0000000400389947 */ /* 0x000fea0003800000 */
[----:B------:R-:W-:-:S13]  /*0480*/  PLOP3.LUT P0, PT, PT, PT, PT, 0x8, 0x80 ;  /* 0x000000000080781c */ /* 0x000fda0003f0e170 */
.L_x_107:
[----:B--2---:R-:W2:Y:S08]  /*0490*/  LDC.64 R26, c[0x0][0x380] ;  /* 0x0000e000ff1a7b82 */ /* 0x004eb00000000a00 */
[----:B------:R-:W3:Y:S01]  /*04a0*/  LDC.64 R28, c[0x0][0x388] ;  /* 0x0000e200ff1c7b82 */ /* 0x000ee20000000a00 */
[----:B--2---:R-:W-:-:S05]  /*04b0*/  IMAD.WIDE R12, R5, 0x10, R26 ;  /* 0x00000010050c7825 */ /* 0x004fca00078e021a */
[----:B------:R-:W2:Y:S01]  /*04c0*/  LDG.E.128 R8, desc[UR6][R12.64] ;  /* 0x000000060c087981 */ /* 0x000ea2000c1e1d00 */
[----:B------:R-:W-:-:S04]  /*04d0*/  IMAD.WIDE R16, R2, 0x10, R12 ;  /* 0x0000001002107825 */ /* 0x000fc800078e020c */
[----:B---3--:R-:W-:-:S05]  /*04e0*/  IMAD.WIDE R18, R3, 0x10, R28 ;  /* 0x0000001003127825 */ /* 0x008fca00078e021c */
[----:B--2---:R2:W-:Y:S04]  /*04f0*/  STG.E.128 desc[UR6][R18.64], R8 ;  /* 0x0000000812007986 */ /* 0x0045e8000c101d06 */
[----:B------:R-:W3:Y:S01]  /*0500*/  LDG.E.128 R12, desc[UR6][R16.64] ;  /* 0x00000006100c7981 */ /* 0x000ee2000c1e1d00 */
[----:B------:R-:W-:-:S04]  /*0510*/  IMAD.WIDE R22, R2, 0x10, R18 ;  /* 0x0000001002167825 */ /* 0x000fc800078e0212 */
[C---:B------:R-:W-:Y:S01]  /*0520*/  IMAD.WIDE R20, R2.reuse, 0x10, R16 ;  /* 0x0000001002147825 */ /* 0x040fe200078e0210 */
[----:B---3--:R3:W-:Y:S04]  /*0530*/  STG.E.128 desc[UR6][R22.64], R12 ;  /* 0x0000000c16007986 */ /* 0x0087e8000c101d06 */
[----:B--2---:R2:W4:Y:S02]  /*0540*/  LDG.E.128 R16, desc[UR6][R20.64] ;  /* 0x0000000614107981 */ /* 0x004524000c1e1d00 */
[----:B--2---:R-:W-:-:S04]  /*0550*/  IMAD.WIDE R20, R2, 0x10, R20 ;  /* 0x0000001002147825 */ /* 0x004fc800078e0214 */
[----:B---3--:R-:W-:-:S05]  /*0560*/  IMAD.WIDE R14, R2, 0x10, R22 ;  /* 0x00000010020e7825 */ /* 0x008fca00078e0216 */
[----:B----4-:R-:W-:Y:S04]  /*0570*/  STG.E.128 desc[UR6][R14.64], R16 ;  /* 0x000000100e007986 */ /* 0x010fe8000c101d06 */
[----:B------:R-:W2:Y:S01]  /*0580*/  LDG.E.128 R20, desc[UR6][R20.64] ;  /* 0x0000000614147981 */ /* 0x000ea2000c1e1d00 */
[C---:B------:R-:W-:Y:S01]  /*0590*/  LEA R5, R2.reuse, R5, 0x2 ;  /* 0x0000000502057211 */ /* 0x040fe200078e10ff */
[----:B------:R-:W-:-:S04]  /*05a0*/  IMAD.WIDE R8, R2, 0x10, R14 ;  /* 0x0000001002087825 */ /* 0x000fc800078e020e */
[----:B------:R-:W-:Y:S01]  /*05b0*/  IMAD.WIDE R12, R5, 0x10, R26 ;  /* 0x00000010050c7825 */ /* 0x000fe200078e021a */
[----:B------:R-:W-:Y:S01]  /*05c0*/  LEA R3, R2, R3, 0x2 ;  /* 0x0000000302037211 */ /* 0x000fe200078e10ff */
[----:B--2---:R2:W-:Y:S04]  /*05d0*/  STG.E.128 desc[UR6][R8.64], R20 ;  /* 0x0000001408007986 */ /* 0x0045e8000c101d06 */
[----:B--2---:R-:W2:Y:S01]  /*05e0*/  LDG.E.128 R8, desc[UR6][R12.64] ;  /* 0x000000060c087981 */ /* 0x004ea2000c1e1d00 */
[----:B------:R-:W-:-:S04]  /*05f0*/  IMAD.WIDE R18, R3, 0x10, R28 ;  /* 0x0000001003127825 */ /* 0x000fc800078e021c */
[C---:B------:R-:W-:Y:S01]  /*0600*/  IMAD.WIDE R16, R2.reuse, 0x10, R12 ;  /* 0x0000001002107825 */ /* 0x040fe200078e020c */
[----:B--2---:R2:W-:Y:S04]  /*0610*/  STG.E.128 desc[UR6][R18.64], R8 ;  /* 0x0000000812007986 */ /* 0x0045e8000c101d06 */
[----:B------:R-:W3:Y:S01]  /*0620*/  LDG.E.128 R12, desc[UR6][R16.64] ;  /* 0x00000006100c7981 */ /* 0x000ee2000c1e1d00 */
[----:B--2---:R-:W-:-:S04]  /*0630*/  IMAD.WIDE R10, R2, 0x10, R18 ;  /* 0x00000010020a7825 */ /* 0x004fc800078e0212 */
[C---:B------:R-:W-:Y:S01]  /*0640*/  IMAD.WIDE R8, R2.reuse, 0x10, R16 ;  /* 0x0000001002087825 */ /* 0x040fe200078e0210 */
[----:B---3--:R2:W-:Y:S04]  /*0650*/  STG.E.128 desc[UR6][R10.64], R12 ;  /* 0x0000000c0a007986 */ /* 0x0085e8000c101d06 */
[----:B------:R-:W3:Y:S01]  /*0660*/  LDG.E.128 R16, desc[UR6][R8.64] ;  /* 0x0000000608107981 */ /* 0x000ee2000c1e1d00 */
[----:B------:R-:W-:-:S04]  /*0670*/  IMAD.WIDE R20, R2, 0x10, R8 ;  /* 0x0000001002147825 */ /* 0x000fc800078e0208 */
[----:B--2---:R-:W-:-:S05]  /*0680*/  IMAD.WIDE R14, R2, 0x10, R10 ;  /* 0x00000010020e7825 */ /* 0x004fca00078e020a */
[----:B---3--:R-:W-:Y:S04]  /*0690*/  STG.E.128 desc[UR6][R14.64], R16 ;  /* 0x000000100e007986 */ /* 0x008fe8000c101d06 */
        /* <DEDUP_REMOVED lines=29> */
[----:B------:R-:W-:-:S04]  /*0870*/  IMAD.WIDE R26, R2, 0x10, R28 ;  /* 0x00000010021a7825 */ /* 0x000fc800078e021c */
[C---:B--2---:R-:W-:Y:S01]  /*0880*/  IMAD.WIDE R28, R2.reuse, 0x10, R16 ;  /* 0x00000010021c7825 */ /* 0x044fe200078e0210 */
[----:B---3--:R2:W-:Y:S04]  /*0890*/  STG.E.128 desc[UR6][R26.64], R12 ;  /* 0x0000000c1a007986 */ /* 0x0085e8000c101d06 */
[----:B------:R-:W3:Y:S01]  /*08a0*/  LDG.E.128 R16, desc[UR6][R28.64] ;  /* 0x000000061c107981 */ /* 0x000ee2000c1e1d00 */
[----:B------:R-:W-:-:S04]  /*08b0*/  IMAD.WIDE R8, R2, 0x10, R26 ;  /* 0x0000001002087825 */ /* 0x000fc800078e021a */
[----:B------:R-:W-:Y:S01]  /*08c0*/  IMAD.WIDE R20, R2, 0x10, R28 ;  /* 0x0000001002147825 */ /* 0x000fe200078e021c */
[----:B------:R-:W-:-:S04]  /*08d0*/  IADD3 R0, PT, PT, R0, 0x10, RZ ;  /* 0x0000001000007810 */ /* 0x000fc80007ffe0ff */
[----:B------:R-:W-:Y:S01]  /*08e0*/  ISETP.GE.AND P1, PT, R0, -0xc, PT ;  /* 0xfffffff40000780c */ /* 0x000fe20003f26270 */
[----:B---3--:R2:W-:Y:S04]  /*08f0*/  STG.E.128 desc[UR6][R8.64], R16 ;  /* 0x0000001008007986 */ /* 0x0085e8000c101d06 */
[----:B------:R-:W3:Y:S01]  /*0900*/  LDG.E.128 R20, desc[UR6][R20.64] ;  /* 0x0000000614147981 */ /* 0x000ee2000c1e1d00 */
[C---:B------:R-:W-:Y:S01]  /*0910*/  IMAD.WIDE R10, R2.reuse, 0x10, R8 ;  /* 0x00000010020a7825 */ /* 0x040fe200078e0208 */
[C---:B------:R-:W-:Y:S02]  /*0920*/  LEA R5, R2.reuse, R5, 0x2 ;  /* 0x0000000502057211 */ /* 0x040fe400078e10ff */
[----:B------:R-:W-:Y:S02]  /*0930*/  LEA R3, R2, R3, 0x2 ;  /* 0x0000000302037211 */ /* 0x000fe400078e10ff */
[----:B---3--:R2:W-:Y:S02]  /*0940*/  STG.E.128 desc[UR6][R10.64], R20 ;  /* 0x000000140a007986 */ /* 0x0085e4000c101d06 */
[----:B------:R-:W-:Y:S05]  /*0950*/  @!P1 BRA `(.L_x_107) ;  /* 0xfffffff800cc9947 */ /* 0x000fea000383ffff */
.L_x_106:
[----:B------:R-:W-:-:S04]  /*0960*/  IADD3 R4, PT, PT, -R0, RZ, RZ ;  /* 0x000000ff00047210 */ /* 0x000fc80007ffe1ff */
[----:B------:R-:W-:-:S13]  /*0970*/  ISETP.GT.AND P1, PT, R4, 0x4, PT ;  /* 0x000000040400780c */ /* 0x000fda0003f24270 */
[----:B------:R-:W-:Y:S05]  /*0980*/  @!P1 BRA `(.L_x_108) ;  /* 0x0000000000a09947 */ /* 0x000fea0003800000 */
[----:B------:R-:W3:Y:S08]  /*0990*/  LDC.64 R28, c[0x0][0x380] ;  /* 0x0000e000ff1c7b82 */ /* 0x000ef00000000a00 */
[----:B--2---:R-:W2:Y:S01]  /*09a0*/  LDC.64 R26, c[0x0][0x388] ;  /* 0x0000e200ff1a7b82 */ /* 0x004ea20000000a00 */
[----:B---3--:R-:W-:-:S05]  /*09b0*/  IMAD.WIDE R14, R5, 0x10, R28 ;  /* 0x00000010050e7825 */ /* 0x008fca00078e021c */
[----:B------:R-:W3:Y:S01]  /*09c0*/  LDG.E.128 R8, desc[UR6][R14.64] ;  /* 0x000000060e087981 */ /* 0x000ee2000c1e1d00 */
[----:B------:R-:W-:-:S04]  /*09d0*/  IMAD.WIDE R16, R2, 0x10, R14 ;  /* 0x0000001002107825 */ /* 0x000fc800078e020e */
[----:B--2---:R-:W-:-:S05]  /*09e0*/  IMAD.WIDE R18, R3, 0x10, R26 ;  /* 0x0000001003127825 */ /* 0x004fca00078e021a */
[----:B---3--:R2:W-:Y:S04]  /*09f0*/  STG.E.128 desc[UR6][R18.64], R8 ;  /* 0x0000000812007986 */ /* 0x0085e8000c101d06 */
        /* <DEDUP_REMOVED lines=24> */
[C---:B------:R-:W-:Y:S01]  /*0b80*/  IMAD.WIDE R20, R2.reuse, 0x10, R10 ;  /* 0x0000001002147825 */ /* 0x040fe200078e020a */
[----:B---3--:R3:W-:Y:S05]  /*0b90*/  STG.E.128 desc[UR6][R8.64], R16 ;  /* 0x0000001008007986 */ /* 0x0087ea000c101d06 */
[----:B------:R-:W4:Y:S01]  /*0ba0*/  LDG.E.128 R20, desc[UR6][R20.64] ;  /* 0x0000000614147981 */ /* 0x000f22000c1e1d00 */
[----:B--2---:R-:W-:Y:S01]  /*0bb0*/  IMAD.WIDE R12, R2, 0x10, R8 ;  /* 0x00000010020c7825 */ /* 0x004fe200078e0208 */
[----:B------:R-:W-:Y:S02]  /*0bc0*/  PLOP3.LUT P0, PT, PT, PT, PT, 0x8, 0x80 ;  /* 0x000000000080781c */ /* 0x000fe40003f0e170 */
[----:B------:R-:W-:-:S02]  /*0bd0*/  IADD3 R0, PT, PT, R0, 0x8, RZ ;  /* 0x0000000800007810 */ /* 0x000fc40007ffe0ff */
[C---:B------:R-:W-:Y:S02]  /*0be0*/  LEA R3, R2.reuse, R3, 0x2 ;  /* 0x0000000302037211 */ /* 0x040fe400078e10ff */
[----:B------:R-:W-:Y:S01]  /*0bf0*/  LEA R5, R2, R5, 0x2 ;  /* 0x0000000502057211 */ /* 0x000fe200078e10ff */
[----:B----4-:R3:W-:Y:S06]  /*0c00*/  STG.E.128 desc[UR6][R12.64], R20 ;  /* 0x000000140c007986 */ /* 0x0107ec000c101d06 */
.L_x_108:
[----:B------:R-:W-:-:S13]  /*0c10*/  ISETP.NE.OR P0, PT, R0, RZ, P0 ;  /* 0x000000ff0000720c */ /* 0x000fda0000705670 */
[----:B------:R-:W-:Y:S05]  /*0c20*/  @!P0 EXIT ;  /* 0x000000000000894d */ /* 0x000fea0003800000 */
.L_x_105:
[----:B0-234-:R-:W-:-:S05]  /*0c30*/  IMAD.WIDE R20, R5, 0x10, R6 ;  /* 0x0000001005147825 */ /* 0x01dfca00078e0206 */
[----:B------:R-:W2:Y:S01]  /*0c40*/  LDG.E.128 R8, desc[UR6][R20.64] ;  /* 0x0000000614087981 */ /* 0x000ea2000c1e1d00 */
[----:B-1----:R-:W-:-:S04]  /*0c50*/  IMAD.WIDE R26, R3, 0x10, R24 ;  /* 0x00000010031a7825 */ /* 0x002fc800078e0218 */
[C---:B------:R-:W-:Y:S01]  /*0c60*/  IMAD.WIDE R16, R2.reuse, 0x10, R20 ;  /* 0x0000001002107825 */ /* 0x040fe200078e0214 */
[----:B--2---:R-:W-:Y:S04]  /*0c70*/  STG.E.128 desc[UR6][R26.64], R8 ;  /* 0x000000081a007986 */ /* 0x004fe8000c101d06 */
[----:B------:R-:W2:Y:S01]  /*0c80*/  LDG.E.128 R12, desc[UR6][R16.64] ;  /* 0x00000006100c7981 */ /* 0x000ea2000c1e1d00 */
[----:B------:R-:W-:-:S04]  /*0c90*/  IMAD.WIDE R28, R2, 0x10, R26 ;  /* 0x00000010021c7825 */ /* 0x000fc800078e021a */
[C---:B------:R-:W-:Y:S01]  /*0ca0*/  IMAD.WIDE R22, R2.reuse, 0x10, R16 ;  /* 0x0000001002167825 */ /* 0x040fe200078e0210 */
[----:B--2---:R0:W-:Y:S04]  /*0cb0*/  STG.E.128 desc[UR6][R28.64], R12 ;  /* 0x0000000c1c007986 */ /* 0x0041e8000c101d06 */
[----:B------:R1:W2:Y:S02]  /*0cc0*/  LDG.E.128 R16, desc[UR6][R22.64] ;  /* 0x0000000616107981 */ /* 0x0002a4000c1e1d00 */
[----:B-1----:R-:W-:-:S04]  /*0cd0*/  IMAD.WIDE R22, R2, 0x10, R22 ;  /* 0x0000001002167825 */ /* 0x002fc800078e0216 */
[----:B0-----:R-:W-:Y:S01]  /*0ce0*/  IMAD.WIDE R28, R2, 0x10, R28 ;  /* 0x00000010021c7825 */ /* 0x001fe200078e021c */
[----:B------:R-:W-:-:S04]  /*0cf0*/  IADD3 R0, PT, PT, R0, 0x4, RZ ;  /* 0x0000000400007810 */ /* 0x000fc80007ffe0ff */
[----:B--2---:R4:W-:Y:S04]  /*0d00*/  STG.E.128 desc[UR6][R28.64], R16 ;  /* 0x000000101c007986 */ /* 0x0049e8000c101d06 */
[----:B------:R-:W2:Y:S01]  /*0d10*/  LDG.E.128 R20, desc[UR6][R22.64] ;  /* 0x0000000616147981 */ /* 0x000ea2000c1e1d00 */
[----:B------:R-:W-:Y:S01]  /*0d20*/  ISETP.NE.AND P0, PT, R0, RZ, PT ;  /* 0x000000ff0000720c */ /* 0x000fe20003f05270 */
[C---:B------:R-:W-:Y:S01]  /*0d30*/  IMAD.WIDE R8, R2.reuse, 0x10, R28 ;  /* 0x0000001002087825 */ /* 0x040fe200078e021c */
[C---:B------:R-:W-:Y:S02]  /*0d40*/  LEA R3, R2.reuse, R3, 0x2 ;  /* 0x0000000302037211 */ /* 0x040fe400078e10ff */
[----:B------:R-:W-:Y:S02]  /*0d50*/  LEA R5, R2, R5, 0x2 ;  /* 0x0000000502057211 */ /* 0x000fe400078e10ff */
[----:B--2---:R4:W-:Y:S07]  /*0d60*/  STG.E.128 desc[UR6][R8.64], R20 ;  /* 0x0000001408007986 */ /* 0x0049ee000c101d06 */
[----:B------:R-:W-:Y:S05]  /*0d70*/  @P0 BRA `(.L_x_105) ;  /* 0xfffffffc00ac0947 */ /* 0x000fea000383ffff */
[----:B------:R-:W-:Y:S05]  /*0d80*/  EXIT ;  /* 0x000000000000794d */ /* 0x000fea0003800000 */
.L_x_109:
        /* <DEDUP_REMOVED lines=15> */
.L_x_131:


//--------------------- .text._Z27bit_reversal_reorder_kernelP7double2S0_Pii --------------------------
	.section	.text._Z27bit_reversal_reorder_kernelP7double2S0_Pii,"ax",@progbits
	.align	128
        .global         _Z27bit_reversal_reorder_kernelP7double2S0_Pii
        .type           _Z27bit_reversal_reorder_kernelP7double2S0_Pii,@function
        .size           _Z27bit_reversal_reorder_kernelP7double2S0_Pii,(.L_x_132 - _Z27bit_reversal_reorder_kernelP7double2S0_Pii)
        .other          _Z27bit_reversal_reorder_kernelP7double2S0_Pii,@"STO_CUDA_ENTRY STV_DEFAULT"
_Z27bit_reversal_reorder_kernelP7double2S0_Pii:
.text._Z27bit_reversal_reorder_kernelP7double2S0_Pii:
[----:B------:R-:W-:Y:S01]  /*0000*/  LDC R1, c[0x0][0x37c] ;  /* 0x0000df00ff017b82 */ /* 0x000fe20000000800 */
[----:B------:R-:W0:Y:S07]  /*0010*/  S2R R0, SR_TID.X ;  /* 0x0000000000007919 */ /* 0x000e2e0000002100 */
[----:B------:R-:W0:Y:S01]  /*0020*/  S2UR UR4, SR_CTAID.X ;  /* 0x00000000000479c3 */ /* 0x000e220000002500 */
[----:B------:R-:W1:Y:S07]  /*0030*/  LDCU UR5, c[0x0][0x398] ;  /* 0x00007300ff0577ac */ /* 0x000e6e0008000800 */
[----:B------:R-:W0:Y:S02]  /*0040*/  LDC R5, c[0x0][0x360] ;  /* 0x0000d800ff057b82 */ /* 0x000e240000000800 */
[----:B0-----:R-:W-:-:S05]  /*0050*/  IMAD R5, R5, UR4, R0 ;  /* 0x0000000405057c24 */ /* 0x001fca000f8e0200 */
[----:B-1----:R-:W-:-:S13]  /*0060*/  ISETP.GE.AND P0, PT, R5, UR5, PT ;  /* 0x0000000505007c0c */ /* 0x002fda000bf06270 */
[----:B------:R-:W-:Y:S05]  /*0070*/  @P0 EXIT ;  /* 0x000000000000094d */ /* 0x000fea0003800000 */
[----:B------:R-:W0:Y:S01]  /*0080*/  LDC.64 R2, c[0x0][0x390] ;  /* 0x0000e400ff027b82 */ /* 0x000e220000000a00 */
[----:B------:R-:W1:Y:S07]  /*0090*/  LDCU.64 UR4, c[0x0][0x358] ;  /* 0x00006b00ff0477ac */ /* 0x000e6e0008000a00 */
[----:B------:R-:W2:Y:S01]  /*00a0*/  LDC.64 R6, c[0x0][0x380] ;  /* 0x0000e000ff067b82 */ /* 0x000ea20000000a00 */
[----:B0-----:R-:W-:-:S06]  /*00b0*/  IMAD.WIDE R2, R5, 0x4, R2 ;  /* 0x0000000405027825 */ /* 0x001fcc00078e0202 */
[----:B-1----:R-:W3:Y:S01]  /*00c0*/  LDG.E R3, desc[UR4][R2.64] ;  /* 0x0000000402037981 */ /* 0x002ee2000c1e1900 */
[----:B--2---:R-:W-:Y:S02]  /*00d0*/  IMAD.WIDE R6, R5, 0x10, R6 ;  /* 0x0000001005067825 */ /* 0x004fe400078e0206 */
[----:B------:R-:W3:Y:S03]  /*00e0*/  LDC.64 R4, c[0x0][0x388] ;  /* 0x0000e200ff047b82 */ /* 0x000ee60000000a00 */
[----:B------:R-:W2:Y:S01]  /*00f0*/  LDG.E.128 R8, desc[UR4][R6.64] ;  /* 0x0000000406087981 */ /* 0x000ea2000c1e1d00 */
[----:B---3--:R-:W-:-:S05]  /*0100*/  IMAD.WIDE R4, R3, 0x10, R4 ;  /* 0x0000001003047825 */ /* 0x008fca00078e0204 */
[----:B--2---:R-:W-:Y:S01]  /*0110*/  STG.E.128 desc[UR4][R4.64], R8 ;  /* 0x0000000804007986 */ /* 0x004fe2000c101d04 */
[----:B------:R-:W-:Y:S05]  /*0120*/  EXIT ;  /* 0x000000000000794d */ /* 0x000fea0003800000 */
.L_x_110:
        /* <DEDUP_REMOVED lines=13> */
.L_x_132:


//--------------------- .text._Z13init_fft_dataPhP7double2iiii --------------------------
	.section	.text._Z13init_fft_dataPhP7double2iiii,"ax",@progbits
	.align	128
        .global         _Z13init_fft_dataPhP7double2iiii
        .type           _Z13init_fft_dataPhP7double2iiii,@function
        .size           _Z13init_fft_dataPhP7double2iiii,(.L_x_133 - _Z13init_fft_dataPhP7double2iiii)
        .other          _Z13init_fft_dataPhP7double2iiii,@"STO_CUDA_ENTRY STV_DEFAULT"
_Z13init_fft_dataPhP7double2iiii:
.text._Z13init_fft_dataPhP7double2iiii:
        /* <DEDUP_REMOVED lines=13> */
[----:B------:R-:W0:Y:S01]  /*00d0*/  LDCU.64 UR8, c[0x0][0x390] ;  /* 0x00007200ff0877ac */ /* 0x000e220008000a00 */
[----:B------:R-:W1:Y:S01]  /*00e0*/  LDCU.64 UR4, c[0x0][0x358] ;  /* 0x00006b00ff0477ac */ /* 0x000e620008000a00 */
[----:B0-----:R-:W-:-:S04]  /*00f0*/  ISETP.GE.AND P0, PT, R7, UR8, PT ;  /* 0x0000000807007c0c */ /* 0x001fc8000bf06270 */
[----:B------:R-:W-:-:S13]  /*0100*/  ISETP.GE.OR P0, PT, R0, UR9, P0 ;  /* 0x0000000900007c0c */ /* 0x000fda0008706670 */
[----:B-1----:R-:W-:Y:S05]  /*0110*/  @P0 BRA `(.L_x_111) ;  /* 0x0000000000300947 */ /* 0x002fea0003800000 */
[----:B------:R-:W0:Y:S01]  /*0120*/  LDCU.64 UR10, c[0x0][0x380] ;  /* 0x00007000ff0a77ac */ /* 0x000e220008000a00 */
[----:B------:R-:W-:-:S05]  /*0130*/  IMAD R2, R7, UR9, R0 ;  /* 0x0000000907027c24 */ /* 0x000fca000f8e0200 */
[----:B0-----:R-:W-:-:S04]  /*0140*/  IADD3 R8, P0, PT, R2, UR10, RZ ;  /* 0x0000000a02087c10 */ /* 0x001fc8000ff1e0ff */
[----:B------:R-:W-:Y:S02]  /*0150*/  LEA.HI.X.SX32 R9, R2, UR11, 0x1, P0 ;  /* 0x0000000b02097c11 */ /* 0x000fe400080f0eff */
[----:B------:R-:W0:Y:S03]  /*0160*/  LDC.64 R2, c[0x0][0x388] ;  /* 0x0000e200ff027b82 */ /* 0x000e260000000a00 */
[----:B------:R-:W2:Y:S01]  /*0170*/  LDG.E.U8 R4, desc[UR4][R8.64] ;  /* 0x0000000408047981 */ /* 0x000ea2000c1e1100 */
[----:B------:R-:W-:Y:S01]  /*0180*/  IMAD R11, R7, UR6, R0 ;  /* 0x00000006070b7c24 */ /* 0x000fe2000f8e0200 */
[----:B------:R-:W-:-:S03]  /*0190*/  CS2R R6, SRZ ;  /* 0x0000000000067805 */ /* 0x000fc6000001ff00 */
[----:B0-----:R-:W-:Y:S01]  /*01a0*/  IMAD.WIDE R2, R11, 0x10, R2 ;  /* 0x000000100b027825 */ /* 0x001fe200078e0202 */
[----:B--2---:R-:W0:Y:S04]  /*01b0*/  I2F.F64.U16 R4, R4 ;  /* 0x0000000400047312 */ /* 0x004e280000101800 */
[----:B0-----:R-:W-:Y:S01]  /*01c0*/  STG.E.128 desc[UR4][R2.64], R4 ;  /* 0x0000000402007986 */ /* 0x001fe2000c101d04 */
[----:B------:R-:W-:Y:S05]  /*01d0*/  EXIT ;  /* 0x000000000000794d */ /* 0x000fea0003800000 */
.L_x_111:
[----:B------:R-:W0:Y:S01]  /*01e0*/  LDC.64 R2, c[0x0][0x388] ;  /* 0x0000e200ff027b82 */ /* 0x000e220000000a00 */
[----:B------:R-:W-:-:S04]  /*01f0*/  IMAD R7, R7, UR6, R0 ;  /* 0x0000000607077c24 */ /* 0x000fc8000f8e0200 */
[----:B0-----:R-:W-:-:S05]  /*0200*/  IMAD.WIDE R2, R7, 0x10, R2 ;  /* 0x0000001007027825 */ /* 0x001fca00078e0202 */
[----:B------:R-:W-:Y:S01]  /*0210*/  STG.E.128 desc[UR4][R2.64], RZ ;  /* 0x000000ff02007986 */ /* 0x000fe2000c101d04 */
[----:B------:R-:W-:Y:S05]  /*0220*/  EXIT ;  /* 0x000000000000794d */ /* 0x000fea0003800000 */
.L_x_112:
        /* <DEDUP_REMOVED lines=13> */
.L_x_133:


//--------------------- .text._Z22convert_to_gray_kernelPhS_iii --------------------------
	.section	.text._Z22convert_to_gray_kernelPhS_iii,"ax",@progbits
	.align	128
        .global         _Z22convert_to_gray_kernelPhS_iii
        .type           _Z22convert_to_gray_kernelPhS_iii,@function
        .size           _Z22convert_to_gray_kernelPhS_iii,(.L_x_134 - _Z22convert_to_gray_kernelPhS_iii)
        .other          _Z22convert_to_gray_kernelPhS_iii,@"STO_CUDA_ENTRY STV_DEFAULT"
_Z22convert_to_gray_kernelPhS_iii:
.text._Z22convert_to_gray_kernelPhS_iii:
        /* <DEDUP_REMOVED lines=13> */
[----:B------:R-:W0:Y:S01]  /*00d0*/  LDCU UR6, c[0x0][0x398] ;  /* 0x00007300ff0677ac */ /* 0x000e220008000800 */
[----:B------:R-:W-:Y:S01]  /*00e0*/  IMAD R0, R3, UR7, R0 ;  /* 0x0000000703007c24 */ /* 0x000fe2000f8e0200 */
[----:B------:R-:W1:Y:S01]  /*00f0*/  LDCU.128 UR8, c[0x0][0x380] ;  /* 0x00007000ff0877ac */ /* 0x000e620008000c00 */
[----:B------:R-:W2:Y:S02]  /*0100*/  LDCU.64 UR4, c[0x0][0x358] ;  /* 0x00006b00ff0477ac */ /* 0x000ea40008000a00 */
[----:B0-----:R-:W-:-:S05]  /*0110*/  IMAD R3, R0, UR6, RZ ;  /* 0x0000000600037c24 */ /* 0x001fca000f8e02ff */
[----:B-1----:R-:W-:-:S04]  /*0120*/  IADD3 R2, P0, PT, R3, UR8, RZ ;  /* 0x0000000803027c10 */ /* 0x002fc8000ff1e0ff */
[----:B------:R-:W-:-:S05]  /*0130*/  LEA.HI.X.SX32 R3, R3, UR9, 0x1, P0 ;  /* 0x0000000903037c11 */ /* 0x000fca00080f0eff */
[----:B--2---:R-:W2:Y:S04]  /*0140*/  LDG.E.U8 R5, desc[UR4][R2.64+0x1] ;  /* 0x0000010402057981 */ /* 0x004ea8000c1e1100 */
[----:B------:R-:W3:Y:S04]  /*0150*/  LDG.E.U8 R4, desc[UR4][R2.64+0x2] ;  /* 0x0000020402047981 */ /* 0x000ee8000c1e1100 */
[----:B------:R-:W4:Y:S01]  /*0160*/  LDG.E.U8 R6, desc[UR4][R2.64] ;  /* 0x0000000402067981 */ /* 0x000f22000c1e1100 */
[----:B--2---:R-:W-:Y:S02]  /*0170*/  I2FP.F32.U32 R5, R5 ;  /* 0x0000000500057245 */ /* 0x004fe40000201000 */
[----:B---3--:R-:W-:-:S03]  /*0180*/  I2FP.F32.U32 R4, R4 ;  /* 0x0000000400047245 */ /* 0x008fc60000201000 */
[----:B------:R-:W-:Y:S01]  /*0190*/  FMUL R5, R5, 0.58700001239776611328 ;  /* 0x3f1645a205057820 */ /* 0x000fe20000400000 */
[----:B----4-:R-:W-:-:S03]  /*01a0*/  I2FP.F32.U32 R7, R6 ;  /* 0x0000000600077245 */ /* 0x010fc60000201000 */
[----:B------:R-:W-:-:S04]  /*01b0*/  FFMA R4, R4, 0.29899999499320983887, R5 ;  /* 0x3e99168704047823 */ /* 0x000fc80000000005 */
[----:B------:R-:W-:Y:S01]  /*01c0*/  FFMA R7, R7, 0.11400000005960464478, R4 ;  /* 0x3de978d507077823 */ /* 0x000fe20000000004 */
[----:B------:R-:W-:-:S04]  /*01d0*/  IADD3 R4, P0, PT, R0, UR10, RZ ;  /* 0x0000000a00047c10 */ /* 0x000fc8000ff1e0ff */
[----:B------:R-:W-:Y:S01]  /*01e0*/  LEA.HI.X.SX32 R5, R0, UR11, 0x1, P0 ;  /* 0x0000000b00057c11 */ /* 0x000fe200080f0eff */
[----:B------:R-:W0:Y:S04]  /*01f0*/  F2I.U32.TRUNC.NTZ R7, R7 ;  /* 0x0000000700077305 */ /* 0x000e28000020f000 */
[----:B0-----:R-:W-:Y:S01]  /*0200*/  STG.E.U8 desc[UR4][R4.64], R7 ;  /* 0x0000000704007986 */ /* 0x001fe2000c101104 */
[----:B------:R-:W-:Y:S05]  /*0210*/  EXIT ;  /* 0x000000000000794d */ /* 0x000fea0003800000 */
.L_x_113:
        /* <DEDUP_REMOVED lines=14> */
.L_x_134:


//--------------------- .nv.global.init           --------------------------
	.section	.nv.global.init,"aw",@progbits
	.align	16
.nv.global.init:
	.type		__cudart_sin_cos_coeffs,@object
	.size		__cudart_sin_cos_coeffs,(__cudart_i2opi_d - __cudart_sin_cos_coeffs)
__cudart_sin_cos_coeffs:
        /*0000*/ 	.byte	0x46, 0xd2, 0xb0, 0x2c, 0xf1, 0xe5, 0x5a, 0xbe, 0x92, 0xe3, 0xac, 0x69, 0xe3, 0x1d, 0xc7, 0x3e
        /*0010*/ 	.byte	0xa1, 0x62, 0xdb, 0x19, 0xa0, 0x01, 0x2a, 0xbf, 0x18, 0x08, 0x11, 0x11, 0x11, 0x11, 0x81, 0x3f
        /*0020*/ 	.byte	0x54, 0x55, 0x55, 0x55, 0x55, 0x55, 0xc5, 0xbf, 0x00, 0x00, 0x00, 0x00, 0x00, 0x00, 0x00, 0x00
        /*0030*/ 	.byte	0x00, 0x00, 0x00, 0x00, 0x00, 0x00, 0x00, 0x00, 0x64, 0x81, 0xfd, 0x20, 0x83, 0xff, 0xa8, 0xbd
        /*0040*/ 	.byte	0x28, 0x85, 0xef, 0xc1, 0xa7, 0xee, 0x21, 0x3e, 0xd9, 0xe6, 0x06, 0x8e, 0x4f, 0x7e, 0x92, 0xbe
        /*0050*/ 	.byte	0xe9, 0xbc, 0xdd, 0x19, 0xa0, 0x01, 0xfa, 0x3e, 0x47, 0x5d, 0xc1, 0x16, 0x6c, 0xc1, 0x56, 0xbf
        /*0060*/ 	.byte	0x51, 0x55, 0x55, 0x55, 0x55, 0x55, 0xa5, 0x3f, 0x00, 0x00, 0x00, 0x00, 0x00, 0x00, 0xe0, 0xbf
        /*0070*/ 	.byte	0x00, 0x00, 0x00, 0x00, 0x00, 0x00, 0xf0, 0x3f, 0x00, 0x00, 0x00, 0x00, 0x00, 0x00, 0x00, 0x00
	.type		__cudart_i2opi_d,@object
	.size		__cudart_i2opi_d,(.L_0 - __cudart_i2opi_d)
__cudart_i2opi_d:
        /* <DEDUP_REMOVED lines=9> */
.L_0:


//--------------------- .nv.shared._Z21transpose_kernel_tileP7double2S0_ii --------------------------
	.section	.nv.shared._Z21transpose_kernel_tileP7double2S0_ii,"aw",@nobits
	.sectionflags	@""
	.align	16
.nv.shared._Z21transpose_kernel_tileP7double2S0_ii:
	.zero		17920


//--------------------- .nv.shared.reserved.0     --------------------------
	.section	.nv.shared.reserved.0,"aw",@nobits
	.weak		__nv_reservedSMEM_offset_0_alias
	.size		__nv_reservedSMEM_offset_0_alias, 0, 64
	.other		__nv_reservedSMEM_offset_0_alias,@"STO_CUDA_RESERVED_SHARED STV_DEFAULT"
__nv_reservedSMEM_offset_0_alias:
	.zero		0
	.zero		64


//--------------------- .nv.shared._Z19fft_rows_kernel_allP7double2i --------------------------
	.section	.nv.shared._Z19fft_rows_kernel_allP7double2i,"aw",@nobits
	.sectionflags	@""
	.align	16
	.zero		1024


//--------------------- .nv.shared._Z15fft_rows_kernelP7double2Piiii --------------------------
	.section	.nv.shared._Z15fft_rows_kernelP7double2Piiii,"aw",@nobits
	.sectionflags	@""
	.align	16
	.zero		1024


//--------------------- .nv.shared._Z23convert_to_image_kernelP7double2PhPdiii --------------------------
	.section	.nv.shared._Z23convert_to_image_kernelP7double2PhPdiii,"aw",@nobits
	.sectionflags	@""
	.align	16
	.zero		1024


//--------------------- .nv.shared._Z22compute_max_val_kernelP7double2Pdiii --------------------------
	.section	.nv.shared._Z22compute_max_val_kernelP7double2Pdiii,"aw",@nobits
	.sectionflags	@""
	.align	16
	.zero		1024


//--------------------- .nv.shared._Z23center_frequency_kernelP7double2ii --------------------------
	.section	.nv.shared._Z23center_frequency_kernelP7double2ii,"aw",@nobits
	.sectionflags	@""
	.align	16
	.zero		1024


//--------------------- .nv.shared._Z16transpose_kernelP7double2S0_ii --------------------------
	.section	.nv.shared._Z16transpose_kernelP7double2S0_ii,"aw",@nobits
	.sectionflags	@""
	.align	16
	.zero		1024


//--------------------- .nv.shared._Z14fft_kernel_rowP7double2iiii --------------------------
	.section	.nv.shared._Z14fft_kernel_rowP7double2iiii,"aw",@nobits
	.sectionflags	@""
	.align	16
	.zero		1024


//--------------------- .nv.shared._Z31bit_reversal_reorder_kernel_allP7double2S0_Piii --------------------------
	.section	.nv.shared._Z31bit_reversal_reorder_kernel_allP7double2S0_Piii,"aw",@nobits
	.sectionflags	@""
	.align	16
	.zero		1024


//--------------------- .nv.shared._Z27bit_reversal_reorder_kernelP7double2S0_Pii --------------------------
	.section	.nv.shared._Z27bit_reversal_reorder_kernelP7double2S0_Pii,"aw",@nobits
	.sectionflags	@""
	.align	16
	.zero		1024


//--------------------- .nv.shared._Z13init_fft_dataPhP7double2iiii --------------------------
	.section	.nv.shared._Z13init_fft_dataPhP7double2iiii,"aw",@nobits
	.sectionflags	@""
	.align	16
	.zero		1024


//--------------------- .nv.shared._Z22convert_to_gray_kernelPhS_iii --------------------------
	.section	.nv.shared._Z22convert_to_gray_kernelPhS_iii,"aw",@nobits
	.sectionflags	@""
	.align	16
	.zero		1024


//--------------------- .nv.constant0._Z21transpose_kernel_tileP7double2S0_ii --------------------------
	.section	.nv.constant0._Z21transpose_kernel_tileP7double2S0_ii,"a",@progbits
	.sectionflags	@""
	.align	4
.nv.constant0._Z21transpose_kernel_tileP7double2S0_ii:
	.zero		920


//--------------------- .nv.constant0._Z19fft_rows_kernel_allP7double2i --------------------------
	.section	.nv.constant0._Z19fft_rows_kernel_allP7double2i,"a",@progbits
	.sectionflags	@""
	.align	4
.nv.constant0._Z19fft_rows_kernel_allP7double2i:
	.zero		908


//--------------------- .nv.constant0._Z15fft_rows_kernelP7double2Piiii --------------------------
	.section	.nv.constant0._Z15fft_rows_kernelP7double2Piiii,"a",@progbits
	.sectionflags	@""
	.align	4
.nv.constant0._Z15fft_rows_kernelP7double2Piiii:
	.zero		924


//--------------------- .nv.constant0._Z23convert_to_image_kernelP7double2PhPdiii --------------------------
	.section	.nv.constant0._Z23convert_to_image_kernelP7double2PhPdiii,"a",@progbits
	.sectionflags	@""
	.align	4
.nv.constant0._Z23convert_to_image_kernelP7double2PhPdiii:
	.zero		932


//--------------------- .nv.constant0._Z22compute_max_val_kernelP7double2Pdiii --------------------------
	.section	.nv.constant0._Z22compute_max_val_kernelP7double2Pdiii,"a",@progbits
	.sectionflags	@""
	.align	4
.nv.constant0._Z22compute_max_val_kernelP7double2Pdiii:
	.zero		924


//--------------------- .nv.constant0._Z23center_frequency_kernelP7double2ii --------------------------
	.section	.nv.constant0._Z23center_frequency_kernelP7double2ii,"a",@progbits
	.sectionflags	@""
	.align	4
.nv.constant0._Z23center_frequency_kernelP7double2ii:
	.zero		912


//--------------------- .nv.constant0._Z16transpose_kernelP7double2S0_ii --------------------------
	.section	.nv.constant0._Z16transpose_kernelP7double2S0_ii,"a",@progbits
	.sectionflags	@""
	.align	4
.nv.constant0._Z16transpose_kernelP7double2S0_ii:
	.zero		920


//--------------------- .nv.constant0._Z14fft_kernel_rowP7double2iiii --------------------------
	.section	.nv.constant0._Z14fft_kernel_rowP7double2iiii,"a",@progbits
	.sectionflags	@""
	.align	4
.nv.constant0._Z14fft_kernel_rowP7double2iiii:
	.zero		920


//--------------------- .nv.constant0._Z31bit_reversal_reorder_kernel_allP7double2S0_Piii --------------------------
	.section	.nv.constant0._Z31bit_reversal_reorder_kernel_allP7double2S0_Piii,"a",@progbits
	.sectionflags	@""
	.align	4
.nv.constant0._Z31bit_reversal_reorder_kernel_allP7double2S0_Piii:
	.zero		928


//--------------------- .nv.constant0._Z27bit_reversal_reorder_kernelP7double2S0_Pii --------------------------
	.section	.nv.constant0._Z27bit_reversal_reorder_kernelP7double2S0_Pii,"a",@progbits
	.sectionflags	@""
	.align	4
.nv.constant0._Z27bit_reversal_reorder_kernelP7double2S0_Pii:
	.zero		924


//--------------------- .nv.constant0._Z13init_fft_dataPhP7double2iiii --------------------------
	.section	.nv.constant0._Z13init_fft_dataPhP7double2iiii,"a",@progbits
	.sectionflags	@""
	.align	4
.nv.constant0._Z13init_fft_dataPhP7double2iiii:
	.zero		928


//--------------------- .nv.constant0._Z22convert_to_gray_kernelPhS_iii --------------------------
	.section	.nv.constant0._Z22convert_to_gray_kernelPhS_iii,"a",@progbits
	.sectionflags	@""
	.align	4
.nv.constant0._Z22convert_to_gray_kernelPhS_iii:
	.zero		924


//--------------------- SYMBOLS --------------------------

	.type		.nv.reservedSmem.offset0,@object
	.size		.nv.reservedSmem.offset0,0x4
	.type		.nv.reservedSmem.cap,@object
	.size		.nv.reservedSmem.cap,0x4
